//
// Generated by NVIDIA NVVM Compiler
//
// Compiler Build ID: CL-36424714
// Cuda compilation tools, release 13.0, V13.0.88
// Based on NVVM 20.0.0
//

.version 9.0
.target sm_100
.address_size 64

	// .globl	rgb2yuv
.extern .func __assertfail
(
	.param .b64 __assertfail_param_0,
	.param .b64 __assertfail_param_1,
	.param .b32 __assertfail_param_2,
	.param .b64 __assertfail_param_3,
	.param .b64 __assertfail_param_4
)
;
.global .align 1 .b8 __unnamed_1[137] = {118, 111, 105, 100, 32, 114, 103, 98, 50, 121, 117, 118, 40, 99, 111, 110, 115, 116, 32, 117, 110, 115, 105, 103, 110, 101, 100, 32, 99, 104, 97, 114, 32, 42, 44, 32, 117, 110, 115, 105, 103, 110, 101, 100, 32, 105, 110, 116, 44, 32, 117, 110, 115, 105, 103, 110, 101, 100, 32, 105, 110, 116, 44, 32, 117, 110, 115, 105, 103, 110, 101, 100, 32, 105, 110, 116, 44, 32, 117, 110, 115, 105, 103, 110, 101, 100, 32, 105, 110, 116, 44, 32, 117, 110, 115, 105, 103, 110, 101, 100, 32, 105, 110, 116, 44, 32, 117, 110, 115, 105, 103, 110, 101, 100, 32, 99, 104, 97, 114, 32, 42, 44, 32, 117, 110, 115, 105, 103, 110, 101, 100, 32, 105, 110, 116, 41};
.global .align 1 .b8 __unnamed_2[123] = {118, 111, 105, 100, 32, 121, 117, 118, 50, 114, 103, 98, 40, 99, 111, 110, 115, 116, 32, 117, 110, 115, 105, 103, 110, 101, 100, 32, 99, 104, 97, 114, 32, 42, 44, 32, 117, 110, 115, 105, 103, 110, 101, 100, 32, 105, 110, 116, 44, 32, 117, 110, 115, 105, 103, 110, 101, 100, 32, 105, 110, 116, 44, 32, 117, 110, 115, 105, 103, 110, 101, 100, 32, 105, 110, 116, 44, 32, 117, 110, 115, 105, 103, 110, 101, 100, 32, 105, 110, 116, 44, 32, 117, 110, 115, 105, 103, 110, 101, 100, 32, 105, 110, 116, 44, 32, 117, 110, 115, 105, 103, 110, 101, 100, 32, 99, 104, 97, 114, 32, 42, 41};
.global .align 1 .b8 $str[15] = {112, 105, 116, 99, 104, 32, 62, 61, 32, 119, 105, 100, 116, 104};
.global .align 1 .b8 $str$1[27] = {47, 116, 109, 112, 47, 115, 97, 115, 115, 95, 99, 117, 95, 57, 101, 107, 100, 116, 113, 104, 48, 47, 107, 46, 99, 117};
.global .align 1 .b8 $str$3[27] = {106, 32, 60, 32, 119, 105, 100, 116, 104, 85, 115, 101, 114, 32, 42, 32, 104, 101, 105, 103, 104, 116, 85, 115, 101, 114};
.global .align 1 .b8 $str$4[14] = {119, 105, 100, 116, 104, 32, 60, 61, 32, 52, 48, 57, 54};
.global .align 1 .b8 $str$5[15] = {104, 101, 105, 103, 104, 116, 32, 60, 61, 32, 52, 48, 57, 54};
.global .align 1 .b8 $str$6[17] = {99, 32, 61, 61, 32, 51, 32, 124, 124, 32, 99, 32, 61, 61, 32, 52};
.global .align 1 .b8 $str$7[14] = {112, 105, 116, 99, 104, 32, 60, 61, 32, 52, 48, 57, 54};

.visible .entry rgb2yuv(
	.param .u64 .ptr .align 1 rgb2yuv_param_0,
	.param .u32 rgb2yuv_param_1,
	.param .u32 rgb2yuv_param_2,
	.param .u32 rgb2yuv_param_3,
	.param .u32 rgb2yuv_param_4,
	.param .u32 rgb2yuv_param_5,
	.param .u64 .ptr .align 1 rgb2yuv_param_6,
	.param .u32 rgb2yuv_param_7
)
{
	.reg .pred 	%p<34>;
	.reg .b16 	%rs<31>;
	.reg .b32 	%r<56>;
	.reg .b32 	%f<104>;
	.reg .b64 	%rd<77>;

	ld.param.u64 	%rd3, [rgb2yuv_param_0];
	ld.param.u32 	%r7, [rgb2yuv_param_1];
	ld.param.u32 	%r8, [rgb2yuv_param_2];
	ld.param.u32 	%r9, [rgb2yuv_param_3];
	ld.param.u32 	%r10, [rgb2yuv_param_4];
	ld.param.u32 	%r11, [rgb2yuv_param_5];
	ld.param.u64 	%rd4, [rgb2yuv_param_6];
	ld.param.u32 	%r12, [rgb2yuv_param_7];
	cvta.to.global.u64 	%rd1, %rd4;
	cvta.to.global.u64 	%rd2, %rd3;
	mov.u32 	%r13, %ctaid.x;
	mov.u32 	%r14, %ntid.x;
	mov.u32 	%r15, %tid.x;
	mad.lo.s32 	%r1, %r13, %r14, %r15;
	mov.u32 	%r16, %ctaid.y;
	mov.u32 	%r17, %ntid.y;
	mov.u32 	%r18, %tid.y;
	mad.lo.s32 	%r2, %r16, %r17, %r18;
	mad.lo.s32 	%r3, %r12, %r2, %r1;
	setp.ge.u32 	%p1, %r1, %r7;
	setp.ge.u32 	%p2, %r2, %r8;
	or.pred  	%p3, %p1, %p2;
	mul.lo.s32 	%r4, %r12, %r8;
	setp.ge.u32 	%p4, %r3, %r4;
	or.pred  	%p5, %p3, %p4;
	@%p5 bra 	$L__BB0_15;
	add.s32 	%r19, %r9, -1;
	min.u32 	%r20, %r1, %r19;
	add.s32 	%r21, %r10, -1;
	min.u32 	%r22, %r2, %r21;
	mad.lo.s32 	%r5, %r22, %r9, %r20;
	setp.ge.u32 	%p6, %r12, %r7;
	@%p6 bra 	$L__BB0_3;
	mov.u64 	%rd5, $str;
	cvta.global.u64 	%rd6, %rd5;
	mov.u64 	%rd7, $str$1;
	cvta.global.u64 	%rd8, %rd7;
	mov.u64 	%rd9, __unnamed_1;
	cvta.global.u64 	%rd10, %rd9;
	{ // callseq 0, 0
	.param .b64 param0;
	st.param.b64 	[param0], %rd6;
	.param .b64 param1;
	st.param.b64 	[param1], %rd8;
	.param .b32 param2;
	st.param.b32 	[param2], 81;
	.param .b64 param3;
	st.param.b64 	[param3], %rd10;
	.param .b64 param4;
	st.param.b64 	[param4], 1;
	call.uni 
	__assertfail, 
	(
	param0, 
	param1, 
	param2, 
	param3, 
	param4
	);
	} // callseq 0
$L__BB0_3:
	mul.lo.s32 	%r6, %r10, %r9;
	setp.lt.u32 	%p7, %r5, %r6;
	@%p7 bra 	$L__BB0_5;
	mov.u64 	%rd11, $str$3;
	cvta.global.u64 	%rd12, %rd11;
	mov.u64 	%rd13, $str$1;
	cvta.global.u64 	%rd14, %rd13;
	mov.u64 	%rd15, __unnamed_1;
	cvta.global.u64 	%rd16, %rd15;
	{ // callseq 1, 0
	.param .b64 param0;
	st.param.b64 	[param0], %rd12;
	.param .b64 param1;
	st.param.b64 	[param1], %rd14;
	.param .b32 param2;
	st.param.b32 	[param2], 83;
	.param .b64 param3;
	st.param.b64 	[param3], %rd16;
	.param .b64 param4;
	st.param.b64 	[param4], 1;
	call.uni 
	__assertfail, 
	(
	param0, 
	param1, 
	param2, 
	param3, 
	param4
	);
	} // callseq 1
$L__BB0_5:
	setp.lt.u32 	%p8, %r7, 4097;
	@%p8 bra 	$L__BB0_7;
	mov.u64 	%rd17, $str$4;
	cvta.global.u64 	%rd18, %rd17;
	mov.u64 	%rd19, $str$1;
	cvta.global.u64 	%rd20, %rd19;
	mov.u64 	%rd21, __unnamed_1;
	cvta.global.u64 	%rd22, %rd21;
	{ // callseq 2, 0
	.param .b64 param0;
	st.param.b64 	[param0], %rd18;
	.param .b64 param1;
	st.param.b64 	[param1], %rd20;
	.param .b32 param2;
	st.param.b32 	[param2], 84;
	.param .b64 param3;
	st.param.b64 	[param3], %rd22;
	.param .b64 param4;
	st.param.b64 	[param4], 1;
	call.uni 
	__assertfail, 
	(
	param0, 
	param1, 
	param2, 
	param3, 
	param4
	);
	} // callseq 2
$L__BB0_7:
	setp.lt.u32 	%p9, %r8, 4097;
	@%p9 bra 	$L__BB0_9;
	mov.u64 	%rd23, $str$5;
	cvta.global.u64 	%rd24, %rd23;
	mov.u64 	%rd25, $str$1;
	cvta.global.u64 	%rd26, %rd25;
	mov.u64 	%rd27, __unnamed_1;
	cvta.global.u64 	%rd28, %rd27;
	{ // callseq 3, 0
	.param .b64 param0;
	st.param.b64 	[param0], %rd24;
	.param .b64 param1;
	st.param.b64 	[param1], %rd26;
	.param .b32 param2;
	st.param.b32 	[param2], 85;
	.param .b64 param3;
	st.param.b64 	[param3], %rd28;
	.param .b64 param4;
	st.param.b64 	[param4], 1;
	call.uni 
	__assertfail, 
	(
	param0, 
	param1, 
	param2, 
	param3, 
	param4
	);
	} // callseq 3
$L__BB0_9:
	add.s32 	%r23, %r11, -3;
	setp.lt.u32 	%p10, %r23, 2;
	@%p10 bra 	$L__BB0_11;
	mov.u64 	%rd29, $str$6;
	cvta.global.u64 	%rd30, %rd29;
	mov.u64 	%rd31, $str$1;
	cvta.global.u64 	%rd32, %rd31;
	mov.u64 	%rd33, __unnamed_1;
	cvta.global.u64 	%rd34, %rd33;
	{ // callseq 4, 0
	.param .b64 param0;
	st.param.b64 	[param0], %rd30;
	.param .b64 param1;
	st.param.b64 	[param1], %rd32;
	.param .b32 param2;
	st.param.b32 	[param2], 86;
	.param .b64 param3;
	st.param.b64 	[param3], %rd34;
	.param .b64 param4;
	st.param.b64 	[param4], 1;
	call.uni 
	__assertfail, 
	(
	param0, 
	param1, 
	param2, 
	param3, 
	param4
	);
	} // callseq 4
$L__BB0_11:
	setp.lt.u32 	%p11, %r12, 4097;
	@%p11 bra 	$L__BB0_13;
	mov.u64 	%rd35, $str$7;
	cvta.global.u64 	%rd36, %rd35;
	mov.u64 	%rd37, $str$1;
	cvta.global.u64 	%rd38, %rd37;
	mov.u64 	%rd39, __unnamed_1;
	cvta.global.u64 	%rd40, %rd39;
	{ // callseq 5, 0
	.param .b64 param0;
	st.param.b64 	[param0], %rd36;
	.param .b64 param1;
	st.param.b64 	[param1], %rd38;
	.param .b32 param2;
	st.param.b32 	[param2], 87;
	.param .b64 param3;
	st.param.b64 	[param3], %rd40;
	.param .b64 param4;
	st.param.b64 	[param4], 1;
	call.uni 
	__assertfail, 
	(
	param0, 
	param1, 
	param2, 
	param3, 
	param4
	);
	} // callseq 5
$L__BB0_13:
	mul.lo.s32 	%r24, %r5, %r11;
	cvt.u64.u32 	%rd41, %r24;
	add.s64 	%rd42, %rd2, %rd41;
	ld.global.nc.u8 	%rs1, [%rd42];
	cvt.u16.u8 	%rs2, %rs1;
	add.s32 	%r25, %r24, 1;
	cvt.u64.u32 	%rd43, %r25;
	add.s64 	%rd44, %rd2, %rd43;
	ld.global.nc.u8 	%rs3, [%rd44];
	cvt.u16.u8 	%rs4, %rs3;
	add.s32 	%r26, %r24, 2;
	cvt.u64.u32 	%rd45, %r26;
	add.s64 	%rd46, %rd2, %rd45;
	ld.global.nc.u8 	%rs5, [%rd46];
	cvt.u16.u8 	%rs6, %rs5;
	cvt.rn.f32.u16 	%f1, %rs2;
	cvt.rn.f32.u16 	%f2, %rs4;
	mul.f32 	%f3, %f2, 0f3F1645A2;
	fma.rn.f32 	%f4, %f1, 0f3E991687, %f3;
	cvt.rn.f32.u16 	%f5, %rs6;
	fma.rn.f32 	%f6, %f5, 0f3DE978D5, %f4;
	setp.gt.f32 	%p12, %f6, 0f437F0000;
	selp.f32 	%f7, 0f437F0000, %f6, %p12;
	cvt.rzi.u32.f32 	%r27, %f7;
	cvt.u64.u32 	%rd47, %r3;
	add.s64 	%rd48, %rd1, %rd47;
	st.global.u8 	[%rd48], %r27;
	or.b32  	%r28, %r1, %r2;
	and.b32  	%r29, %r28, 1;
	setp.eq.b32 	%p13, %r29, 1;
	@%p13 bra 	$L__BB0_15;
	cvt.u64.u32 	%rd49, %r4;
	and.b32  	%r30, %r2, 268435454;
	shr.u32 	%r31, %r12, 1;
	add.s32 	%r32, %r6, -1;
	min.u32 	%r33, %r5, %r32;
	add.s32 	%r34, %r5, 1;
	min.u32 	%r35, %r34, %r32;
	add.s32 	%r36, %r5, %r9;
	min.u32 	%r37, %r36, %r32;
	add.s32 	%r38, %r34, %r9;
	min.u32 	%r39, %r38, %r32;
	mul.lo.s32 	%r40, %r33, %r11;
	cvt.u64.u32 	%rd50, %r40;
	add.s64 	%rd51, %rd2, %rd50;
	ld.global.nc.u8 	%rs7, [%rd51];
	cvt.u16.u8 	%rs8, %rs7;
	add.s32 	%r41, %r40, 1;
	cvt.u64.u32 	%rd52, %r41;
	add.s64 	%rd53, %rd2, %rd52;
	ld.global.nc.u8 	%rs9, [%rd53];
	cvt.u16.u8 	%rs10, %rs9;
	add.s32 	%r42, %r40, 2;
	cvt.u64.u32 	%rd54, %r42;
	add.s64 	%rd55, %rd2, %rd54;
	ld.global.nc.u8 	%rs11, [%rd55];
	cvt.u16.u8 	%rs12, %rs11;
	cvt.rn.f32.u16 	%f8, %rs8;
	cvt.rn.f32.u16 	%f9, %rs10;
	mul.f32 	%f10, %f9, 0f3F1645A2;
	fma.rn.f32 	%f11, %f8, 0f3E991687, %f10;
	cvt.rn.f32.u16 	%f12, %rs12;
	fma.rn.f32 	%f13, %f12, 0f3DE978D5, %f11;
	sub.f32 	%f14, %f13, %f12;
	div.rn.f32 	%f15, %f14, 0f3FDDC0CA;
	add.f32 	%f16, %f15, 0fC3000000;
	neg.f32 	%f17, %f16;
	setp.gt.f32 	%p14, %f16, 0f00000000;
	setp.lt.f32 	%p15, %f16, 0fC37F0000;
	selp.f32 	%f18, 0f437F0000, %f17, %p15;
	selp.f32 	%f19, 0f00000000, %f18, %p14;
	mul.lo.s32 	%r43, %r35, %r11;
	cvt.u64.u32 	%rd56, %r43;
	add.s64 	%rd57, %rd2, %rd56;
	ld.global.nc.u8 	%rs13, [%rd57];
	cvt.u16.u8 	%rs14, %rs13;
	add.s32 	%r44, %r43, 1;
	cvt.u64.u32 	%rd58, %r44;
	add.s64 	%rd59, %rd2, %rd58;
	ld.global.nc.u8 	%rs15, [%rd59];
	cvt.u16.u8 	%rs16, %rs15;
	add.s32 	%r45, %r43, 2;
	cvt.u64.u32 	%rd60, %r45;
	add.s64 	%rd61, %rd2, %rd60;
	ld.global.nc.u8 	%rs17, [%rd61];
	cvt.u16.u8 	%rs18, %rs17;
	cvt.rn.f32.u16 	%f20, %rs14;
	cvt.rn.f32.u16 	%f21, %rs16;
	mul.f32 	%f22, %f21, 0f3F1645A2;
	fma.rn.f32 	%f23, %f20, 0f3E991687, %f22;
	cvt.rn.f32.u16 	%f24, %rs18;
	fma.rn.f32 	%f25, %f24, 0f3DE978D5, %f23;
	sub.f32 	%f26, %f25, %f24;
	div.rn.f32 	%f27, %f26, 0f3FDDC0CA;
	add.f32 	%f28, %f27, 0fC3000000;
	neg.f32 	%f29, %f28;
	setp.gt.f32 	%p16, %f28, 0f00000000;
	setp.lt.f32 	%p17, %f28, 0fC37F0000;
	selp.f32 	%f30, 0f437F0000, %f29, %p17;
	selp.f32 	%f31, 0f00000000, %f30, %p16;
	mul.lo.s32 	%r46, %r37, %r11;
	cvt.u64.u32 	%rd62, %r46;
	add.s64 	%rd63, %rd2, %rd62;
	ld.global.nc.u8 	%rs19, [%rd63];
	cvt.u16.u8 	%rs20, %rs19;
	add.s32 	%r47, %r46, 1;
	cvt.u64.u32 	%rd64, %r47;
	add.s64 	%rd65, %rd2, %rd64;
	ld.global.nc.u8 	%rs21, [%rd65];
	cvt.u16.u8 	%rs22, %rs21;
	add.s32 	%r48, %r46, 2;
	cvt.u64.u32 	%rd66, %r48;
	add.s64 	%rd67, %rd2, %rd66;
	ld.global.nc.u8 	%rs23, [%rd67];
	cvt.u16.u8 	%rs24, %rs23;
	cvt.rn.f32.u16 	%f32, %rs20;
	cvt.rn.f32.u16 	%f33, %rs22;
	mul.f32 	%f34, %f33, 0f3F1645A2;
	fma.rn.f32 	%f35, %f32, 0f3E991687, %f34;
	cvt.rn.f32.u16 	%f36, %rs24;
	fma.rn.f32 	%f37, %f36, 0f3DE978D5, %f35;
	sub.f32 	%f38, %f37, %f36;
	div.rn.f32 	%f39, %f38, 0f3FDDC0CA;
	add.f32 	%f40, %f39, 0fC3000000;
	neg.f32 	%f41, %f40;
	setp.gt.f32 	%p18, %f40, 0f00000000;
	setp.lt.f32 	%p19, %f40, 0fC37F0000;
	selp.f32 	%f42, 0f437F0000, %f41, %p19;
	selp.f32 	%f43, 0f00000000, %f42, %p18;
	mul.lo.s32 	%r49, %r39, %r11;
	cvt.u64.u32 	%rd68, %r49;
	add.s64 	%rd69, %rd2, %rd68;
	ld.global.nc.u8 	%rs25, [%rd69];
	cvt.u16.u8 	%rs26, %rs25;
	add.s32 	%r50, %r49, 1;
	cvt.u64.u32 	%rd70, %r50;
	add.s64 	%rd71, %rd2, %rd70;
	ld.global.nc.u8 	%rs27, [%rd71];
	cvt.u16.u8 	%rs28, %rs27;
	add.s32 	%r51, %r49, 2;
	cvt.u64.u32 	%rd72, %r51;
	add.s64 	%rd73, %rd2, %rd72;
	ld.global.nc.u8 	%rs29, [%rd73];
	cvt.u16.u8 	%rs30, %rs29;
	cvt.rn.f32.u16 	%f44, %rs26;
	cvt.rn.f32.u16 	%f45, %rs28;
	mul.f32 	%f46, %f45, 0f3F1645A2;
	fma.rn.f32 	%f47, %f44, 0f3E991687, %f46;
	cvt.rn.f32.u16 	%f48, %rs30;
	fma.rn.f32 	%f49, %f48, 0f3DE978D5, %f47;
	sub.f32 	%f50, %f49, %f48;
	div.rn.f32 	%f51, %f50, 0f3FDDC0CA;
	add.f32 	%f52, %f51, 0fC3000000;
	neg.f32 	%f53, %f52;
	setp.gt.f32 	%p20, %f52, 0f00000000;
	setp.lt.f32 	%p21, %f52, 0fC37F0000;
	selp.f32 	%f54, 0f437F0000, %f53, %p21;
	selp.f32 	%f55, 0f00000000, %f54, %p20;
	add.f32 	%f56, %f18, 0fC3000000;
	mul.f32 	%f57, %f56, 0f3EACDE3C;
	selp.f32 	%f58, 0fC22CDE3C, %f57, %p14;
	sub.f32 	%f59, %f13, %f58;
	sub.f32 	%f60, %f59, %f9;
	div.rn.f32 	%f61, %f60, 0f3F32B032;
	add.f32 	%f62, %f61, 0f43000000;
	setp.lt.f32 	%p22, %f62, 0f00000000;
	setp.gt.f32 	%p23, %f62, 0f437F0000;
	selp.f32 	%f63, 0f437F0000, %f62, %p23;
	selp.f32 	%f64, 0f00000000, %f63, %p22;
	add.f32 	%f65, %f30, 0fC3000000;
	mul.f32 	%f66, %f65, 0f3EACDE3C;
	selp.f32 	%f67, 0fC22CDE3C, %f66, %p16;
	sub.f32 	%f68, %f25, %f67;
	sub.f32 	%f69, %f68, %f21;
	div.rn.f32 	%f70, %f69, 0f3F32B032;
	add.f32 	%f71, %f70, 0f43000000;
	setp.lt.f32 	%p24, %f71, 0f00000000;
	setp.gt.f32 	%p25, %f71, 0f437F0000;
	selp.f32 	%f72, 0f437F0000, %f71, %p25;
	selp.f32 	%f73, 0f00000000, %f72, %p24;
	add.f32 	%f74, %f42, 0fC3000000;
	mul.f32 	%f75, %f74, 0f3EACDE3C;
	selp.f32 	%f76, 0fC22CDE3C, %f75, %p18;
	sub.f32 	%f77, %f37, %f76;
	sub.f32 	%f78, %f77, %f33;
	div.rn.f32 	%f79, %f78, 0f3F32B032;
	add.f32 	%f80, %f79, 0f43000000;
	setp.lt.f32 	%p26, %f80, 0f00000000;
	setp.gt.f32 	%p27, %f80, 0f437F0000;
	selp.f32 	%f81, 0f437F0000, %f80, %p27;
	selp.f32 	%f82, 0f00000000, %f81, %p26;
	add.f32 	%f83, %f54, 0fC3000000;
	mul.f32 	%f84, %f83, 0f3EACDE3C;
	selp.f32 	%f85, 0fC22CDE3C, %f84, %p20;
	sub.f32 	%f86, %f49, %f85;
	sub.f32 	%f87, %f86, %f45;
	div.rn.f32 	%f88, %f87, 0f3F32B032;
	add.f32 	%f89, %f88, 0f43000000;
	setp.lt.f32 	%p28, %f89, 0f00000000;
	setp.gt.f32 	%p29, %f89, 0f437F0000;
	selp.f32 	%f90, 0f437F0000, %f89, %p29;
	selp.f32 	%f91, 0f00000000, %f90, %p28;
	add.f32 	%f92, %f19, %f31;
	add.f32 	%f93, %f92, %f43;
	add.f32 	%f94, %f93, %f55;
	mul.f32 	%f95, %f94, 0f3E800000;
	setp.lt.f32 	%p30, %f95, 0f00000000;
	setp.gt.f32 	%p31, %f95, 0f437F0000;
	selp.f32 	%f96, 0f437F0000, %f95, %p31;
	selp.f32 	%f97, 0f00000000, %f96, %p30;
	cvt.rzi.u32.f32 	%r52, %f97;
	mad.lo.s32 	%r53, %r30, %r31, %r1;
	and.b32  	%r54, %r53, -2;
	cvt.u64.u32 	%rd74, %r54;
	add.s64 	%rd75, %rd49, %rd74;
	add.s64 	%rd76, %rd1, %rd75;
	st.global.u8 	[%rd76], %r52;
	add.f32 	%f98, %f64, %f73;
	add.f32 	%f99, %f98, %f82;
	add.f32 	%f100, %f99, %f91;
	mul.f32 	%f101, %f100, 0f3E800000;
	setp.lt.f32 	%p32, %f101, 0f00000000;
	setp.gt.f32 	%p33, %f101, 0f437F0000;
	selp.f32 	%f102, 0f437F0000, %f101, %p33;
	selp.f32 	%f103, 0f00000000, %f102, %p32;
	cvt.rzi.u32.f32 	%r55, %f103;
	st.global.u8 	[%rd76+1], %r55;
$L__BB0_15:
	ret;

}
	// .globl	yuv2rgb
.visible .entry yuv2rgb(
	.param .u64 .ptr .align 1 yuv2rgb_param_0,
	.param .u32 yuv2rgb_param_1,
	.param .u32 yuv2rgb_param_2,
	.param .u32 yuv2rgb_param_3,
	.param .u32 yuv2rgb_param_4,
	.param .u32 yuv2rgb_param_5,
	.param .u64 .ptr .align 1 yuv2rgb_param_6
)
{
	.reg .pred 	%p<21>;
	.reg .b16 	%rs<10>;
	.reg .b32 	%r<64>;
	.reg .b32 	%f<53>;
	.reg .b64 	%rd<41>;

	ld.param.u64 	%rd1, [yuv2rgb_param_0];
	ld.param.u32 	%r6, [yuv2rgb_param_1];
	ld.param.u32 	%r7, [yuv2rgb_param_2];
	ld.param.u32 	%r9, [yuv2rgb_param_3];
	ld.param.u32 	%r10, [yuv2rgb_param_4];
	ld.param.u32 	%r8, [yuv2rgb_param_5];
	ld.param.u64 	%rd2, [yuv2rgb_param_6];
	mov.u32 	%r11, %ctaid.x;
	mov.u32 	%r12, %ntid.x;
	mov.u32 	%r13, %tid.x;
	mad.lo.s32 	%r1, %r11, %r12, %r13;
	mov.u32 	%r14, %ctaid.y;
	mov.u32 	%r15, %ntid.y;
	mov.u32 	%r16, %tid.y;
	mad.lo.s32 	%r2, %r14, %r15, %r16;
	mad.lo.s32 	%r3, %r8, %r2, %r1;
	mad.lo.s32 	%r4, %r9, %r2, %r1;
	setp.ge.u32 	%p1, %r1, %r9;
	setp.ge.u32 	%p2, %r2, %r10;
	or.pred  	%p3, %p1, %p2;
	setp.ge.u32 	%p4, %r1, %r6;
	or.pred  	%p5, %p4, %p3;
	setp.ge.u32 	%p6, %r2, %r7;
	or.pred  	%p7, %p6, %p5;
	mul.lo.s32 	%r5, %r8, %r7;
	setp.ge.u32 	%p8, %r3, %r5;
	or.pred  	%p9, %p7, %p8;
	mul.lo.s32 	%r17, %r10, %r9;
	setp.ge.u32 	%p10, %r4, %r17;
	or.pred  	%p11, %p10, %p9;
	@%p11 bra 	$L__BB1_8;
	setp.lt.u32 	%p12, %r6, 4097;
	@%p12 bra 	$L__BB1_3;
	mov.u64 	%rd3, $str$4;
	cvta.global.u64 	%rd4, %rd3;
	mov.u64 	%rd5, $str$1;
	cvta.global.u64 	%rd6, %rd5;
	mov.u64 	%rd7, __unnamed_2;
	cvta.global.u64 	%rd8, %rd7;
	{ // callseq 6, 0
	.param .b64 param0;
	st.param.b64 	[param0], %rd4;
	.param .b64 param1;
	st.param.b64 	[param1], %rd6;
	.param .b32 param2;
	st.param.b32 	[param2], 153;
	.param .b64 param3;
	st.param.b64 	[param3], %rd8;
	.param .b64 param4;
	st.param.b64 	[param4], 1;
	call.uni 
	__assertfail, 
	(
	param0, 
	param1, 
	param2, 
	param3, 
	param4
	);
	} // callseq 6
$L__BB1_3:
	setp.lt.u32 	%p13, %r7, 4097;
	@%p13 bra 	$L__BB1_5;
	mov.u64 	%rd9, $str$5;
	cvta.global.u64 	%rd10, %rd9;
	mov.u64 	%rd11, $str$1;
	cvta.global.u64 	%rd12, %rd11;
	mov.u64 	%rd13, __unnamed_2;
	cvta.global.u64 	%rd14, %rd13;
	{ // callseq 7, 0
	.param .b64 param0;
	st.param.b64 	[param0], %rd10;
	.param .b64 param1;
	st.param.b64 	[param1], %rd12;
	.param .b32 param2;
	st.param.b32 	[param2], 154;
	.param .b64 param3;
	st.param.b64 	[param3], %rd14;
	.param .b64 param4;
	st.param.b64 	[param4], 1;
	call.uni 
	__assertfail, 
	(
	param0, 
	param1, 
	param2, 
	param3, 
	param4
	);
	} // callseq 7
$L__BB1_5:
	setp.lt.u32 	%p14, %r8, 4097;
	@%p14 bra 	$L__BB1_7;
	mov.u64 	%rd15, $str$7;
	cvta.global.u64 	%rd16, %rd15;
	mov.u64 	%rd17, $str$1;
	cvta.global.u64 	%rd18, %rd17;
	mov.u64 	%rd19, __unnamed_2;
	cvta.global.u64 	%rd20, %rd19;
	{ // callseq 8, 0
	.param .b64 param0;
	st.param.b64 	[param0], %rd16;
	.param .b64 param1;
	st.param.b64 	[param1], %rd18;
	.param .b32 param2;
	st.param.b32 	[param2], 155;
	.param .b64 param3;
	st.param.b64 	[param3], %rd20;
	.param .b64 param4;
	st.param.b64 	[param4], 1;
	call.uni 
	__assertfail, 
	(
	param0, 
	param1, 
	param2, 
	param3, 
	param4
	);
	} // callseq 8
$L__BB1_7:
	cvta.to.global.u64 	%rd21, %rd2;
	cvta.to.global.u64 	%rd22, %rd1;
	cvt.u64.u32 	%rd23, %r5;
	add.s64 	%rd24, %rd22, %rd23;
	add.s32 	%r18, %r1, 1;
	add.s32 	%r19, %r6, -1;
	min.u32 	%r20, %r18, %r19;
	add.s32 	%r21, %r2, 1;
	add.s32 	%r22, %r7, -1;
	min.u32 	%r23, %r21, %r22;
	shr.u32 	%r24, %r2, 1;
	mul.lo.s32 	%r25, %r8, %r24;
	shr.u32 	%r26, %r25, 1;
	shr.u32 	%r27, %r1, 1;
	add.s32 	%r28, %r26, %r27;
	shr.u32 	%r29, %r20, 1;
	add.s32 	%r30, %r26, %r29;
	shr.u32 	%r31, %r23, 1;
	mul.lo.s32 	%r32, %r31, %r8;
	shr.u32 	%r33, %r32, 1;
	add.s32 	%r34, %r33, %r27;
	add.s32 	%r35, %r33, %r29;
	shl.b32 	%r36, %r28, 1;
	cvt.u64.u32 	%rd25, %r36;
	add.s64 	%rd26, %rd24, %rd25;
	ld.global.nc.u8 	%rs1, [%rd26];
	cvt.u32.u8 	%r37, %rs1;
	shl.b32 	%r38, %r30, 1;
	cvt.u64.u32 	%rd27, %r38;
	add.s64 	%rd28, %rd24, %rd27;
	ld.global.nc.u8 	%rs2, [%rd28];
	cvt.u32.u8 	%r39, %rs2;
	shl.b32 	%r40, %r34, 1;
	cvt.u64.u32 	%rd29, %r40;
	add.s64 	%rd30, %rd24, %rd29;
	ld.global.nc.u8 	%rs3, [%rd30];
	cvt.u32.u8 	%r41, %rs3;
	shl.b32 	%r42, %r35, 1;
	cvt.u64.u32 	%rd31, %r42;
	add.s64 	%rd32, %rd24, %rd31;
	ld.global.nc.u8 	%rs4, [%rd32];
	cvt.u32.u8 	%r43, %rs4;
	ld.global.nc.u8 	%rs5, [%rd26+1];
	cvt.u32.u8 	%r44, %rs5;
	ld.global.nc.u8 	%rs6, [%rd28+1];
	cvt.u32.u8 	%r45, %rs6;
	ld.global.nc.u8 	%rs7, [%rd30+1];
	cvt.u32.u8 	%r46, %rs7;
	ld.global.nc.u8 	%rs8, [%rd32+1];
	cvt.u32.u8 	%r47, %rs8;
	cvt.u64.u32 	%rd33, %r3;
	add.s64 	%rd34, %rd22, %rd33;
	ld.global.nc.u8 	%rs9, [%rd34];
	cvt.u32.u8 	%r48, %rs9;
	add.s32 	%r49, %r48, -16;
	cvt.rn.f32.s32 	%f1, %r49;
	mul.f32 	%f2, %f1, 0f3F94FDF4;
	add.s32 	%r50, %r44, -128;
	cvt.rn.f32.s32 	%f3, %r50;
	fma.rn.f32 	%f4, %f3, 0f3FCC49BA, %f2;
	add.s32 	%r51, %r45, -128;
	cvt.rn.f32.s32 	%f5, %r51;
	fma.rn.f32 	%f6, %f5, 0f3FCC49BA, %f2;
	add.f32 	%f7, %f4, %f6;
	add.s32 	%r52, %r46, -128;
	cvt.rn.f32.s32 	%f8, %r52;
	fma.rn.f32 	%f9, %f8, 0f3FCC49BA, %f2;
	add.f32 	%f10, %f9, %f7;
	add.s32 	%r53, %r47, -128;
	cvt.rn.f32.s32 	%f11, %r53;
	fma.rn.f32 	%f12, %f11, 0f3FCC49BA, %f2;
	add.f32 	%f13, %f12, %f10;
	mul.f32 	%f14, %f13, 0f3E800000;
	setp.lt.f32 	%p15, %f14, 0f00000000;
	setp.gt.f32 	%p16, %f14, 0f437F0000;
	selp.f32 	%f15, 0f437F0000, %f14, %p16;
	selp.f32 	%f16, 0f00000000, %f15, %p15;
	cvt.rzi.u32.f32 	%r54, %f16;
	mul.lo.s32 	%r55, %r4, 3;
	cvt.u64.u32 	%rd35, %r55;
	add.s64 	%rd36, %rd21, %rd35;
	st.global.u8 	[%rd36], %r54;
	add.s32 	%r56, %r37, -128;
	cvt.rn.f32.s32 	%f17, %r56;
	mul.f32 	%f18, %f17, 0f3EC8B439;
	sub.f32 	%f19, %f2, %f18;
	mul.f32 	%f20, %f3, 0f3F5020C5;
	sub.f32 	%f21, %f19, %f20;
	add.s32 	%r57, %r39, -128;
	cvt.rn.f32.s32 	%f22, %r57;
	mul.f32 	%f23, %f22, 0f3EC8B439;
	sub.f32 	%f24, %f2, %f23;
	mul.f32 	%f25, %f5, 0f3F5020C5;
	sub.f32 	%f26, %f24, %f25;
	add.f32 	%f27, %f21, %f26;
	add.s32 	%r58, %r41, -128;
	cvt.rn.f32.s32 	%f28, %r58;
	mul.f32 	%f29, %f28, 0f3EC8B439;
	sub.f32 	%f30, %f2, %f29;
	mul.f32 	%f31, %f8, 0f3F5020C5;
	sub.f32 	%f32, %f30, %f31;
	add.f32 	%f33, %f32, %f27;
	add.s32 	%r59, %r43, -128;
	cvt.rn.f32.s32 	%f34, %r59;
	mul.f32 	%f35, %f34, 0f3EC8B439;
	sub.f32 	%f36, %f2, %f35;
	mul.f32 	%f37, %f11, 0f3F5020C5;
	sub.f32 	%f38, %f36, %f37;
	add.f32 	%f39, %f38, %f33;
	mul.f32 	%f40, %f39, 0f3E800000;
	setp.lt.f32 	%p17, %f40, 0f00000000;
	setp.gt.f32 	%p18, %f40, 0f437F0000;
	selp.f32 	%f41, 0f437F0000, %f40, %p18;
	selp.f32 	%f42, 0f00000000, %f41, %p17;
	cvt.rzi.u32.f32 	%r60, %f42;
	add.s32 	%r61, %r55, 1;
	cvt.u64.u32 	%rd37, %r61;
	add.s64 	%rd38, %rd21, %rd37;
	st.global.u8 	[%rd38], %r60;
	fma.rn.f32 	%f43, %f17, 0f40011687, %f2;
	fma.rn.f32 	%f44, %f22, 0f40011687, %f2;
	add.f32 	%f45, %f43, %f44;
	fma.rn.f32 	%f46, %f28, 0f40011687, %f2;
	add.f32 	%f47, %f46, %f45;
	fma.rn.f32 	%f48, %f34, 0f40011687, %f2;
	add.f32 	%f49, %f48, %f47;
	mul.f32 	%f50, %f49, 0f3E800000;
	setp.lt.f32 	%p19, %f50, 0f00000000;
	setp.gt.f32 	%p20, %f50, 0f437F0000;
	selp.f32 	%f51, 0f437F0000, %f50, %p20;
	selp.f32 	%f52, 0f00000000, %f51, %p19;
	cvt.rzi.u32.f32 	%r62, %f52;
	add.s32 	%r63, %r55, 2;
	cvt.u64.u32 	%rd39, %r63;
	add.s64 	%rd40, %rd21, %rd39;
	st.global.u8 	[%rd40], %r62;
$L__BB1_8:
	ret;

}


// ===== COMPILED SASS (sm_100) =====

	.target	sm_100

	.elftype	@"ET_EXEC"


//--------------------- .note.nv.tkinfo           --------------------------
	.section	.note.nv.tkinfo,"",@"SHT_NOTE"
	.sectionflags	@"SHF_NOTE_NV_TKINFO"
	.tkinfo
        /*0018*/ 	.word	0x00000002
        /*0030*/ 	.string	""
        /*0030*/ 	.string	"ptxas"
        /*0030*/ 	.string	"Cuda compilation tools, release 13.0, V13.0.88"
        /*0030*/ 	.string	"Build cuda_13.0.r13.0/compiler.36424714_0"
        /*0030*/ 	.string	"-arch sm_100 -m 64 "



//--------------------- .note.nv.cuinfo           --------------------------
	.section	.note.nv.cuinfo,"",@"SHT_NOTE"
	.sectionflags	@"SHF_NOTE_NV_CUINFO"
        /*0018*/ 	.short	0x0002
        /*001a*/ 	.short	0x0064
        /*001c*/ 	.short	0x0082
	.zero		2


//--------------------- .nv.info                  --------------------------
	.section	.nv.info,"",@"SHT_CUDA_INFO"
	.align	4


	//----- nvinfo : EIATTR_REGCOUNT
	.align		4
        /*0000*/ 	.byte	0x04, 0x2f
        /*0002*/ 	.short	(.L_10 - .L_9)
	.align		4
.L_9:
        /*0004*/ 	.word	index@(rgb2yuv)
        /*0008*/ 	.word	0x00000020


	//----- nvinfo : EIATTR_FRAME_SIZE
	.align		4
.L_10:
        /*000c*/ 	.byte	0x04, 0x11
        /*000e*/ 	.short	(.L_12 - .L_11)
	.align		4
.L_11:
        /*0010*/ 	.word	index@($__internal_0_$__cuda_sm3x_div_rn_noftz_f32_slowpath)
        /*0014*/ 	.word	0x00000000


	//----- nvinfo : EIATTR_FRAME_SIZE
	.align		4
.L_12:
        /*0018*/ 	.byte	0x04, 0x11
        /*001a*/ 	.short	(.L_14 - .L_13)
	.align		4
.L_13:
        /*001c*/ 	.word	index@(rgb2yuv)
        /*0020*/ 	.word	0x00000000


	//----- nvinfo : EIATTR_REGCOUNT
	.align		4
.L_14:
        /*0024*/ 	.byte	0x04, 0x2f
        /*0026*/ 	.short	(.L_16 - .L_15)
	.align		4
.L_15:
        /*0028*/ 	.word	index@(yuv2rgb)
        /*002c*/ 	.word	0x00000018


	//----- nvinfo : EIATTR_FRAME_SIZE
	.align		4
.L_16:
        /*0030*/ 	.byte	0x04, 0x11
        /*0032*/ 	.short	(.L_18 - .L_17)
	.align		4
.L_17:
        /*0034*/ 	.word	index@(yuv2rgb)
        /*0038*/ 	.word	0x00000000


	//----- nvinfo : EIATTR_MIN_STACK_SIZE
	.align		4
.L_18:
        /*003c*/ 	.byte	0x04, 0x12
        /*003e*/ 	.short	(.L_20 - .L_19)
	.align		4
.L_19:
        /*0040*/ 	.word	index@(yuv2rgb)
        /*0044*/ 	.word	0x00000000


	//----- nvinfo : EIATTR_MIN_STACK_SIZE
	.align		4
.L_20:
        /*0048*/ 	.byte	0x04, 0x12
        /*004a*/ 	.short	(.L_22 - .L_21)
	.align		4
.L_21:
        /*004c*/ 	.word	index@(rgb2yuv)
        /*0050*/ 	.word	0x00000000
.L_22:


//--------------------- .nv.compat                --------------------------
	.section	.nv.compat,"",@"SHT_CUDA_COMPAT_INFO"
	.align	4
        /*0000*/ 	.byte	0x02, 0x09, 0x00, 0x00, 0x02, 0x02, 0x01, 0x00, 0x02, 0x05, 0x05, 0x00, 0x03, 0x07, 0x01, 0x01
        /*0010*/ 	.byte	0x02, 0x03, 0x00, 0x00, 0x02, 0x06, 0x01, 0x00, 0x04, 0x0b, 0x08, 0x00, 0x01, 0x00, 0x00, 0x00
        /*0020*/ 	.byte	0x00, 0x00, 0x00, 0x00


//--------------------- .nv.info.yuv2rgb          --------------------------
	.section	.nv.info.yuv2rgb,"",@"SHT_CUDA_INFO"
	.sectionflags	@""
	.align	4


	//----- nvinfo : EIATTR_CUDA_API_VERSION
	.align		4
        /*0000*/ 	.byte	0x04, 0x37
        /*0002*/ 	.short	(.L_24 - .L_23)
.L_23:
        /*0004*/ 	.word	0x00000082


	//----- nvinfo : EIATTR_KPARAM_INFO
	.align		4
.L_24:
        /*0008*/ 	.byte	0x04, 0x17
        /*000a*/ 	.short	(.L_26 - .L_25)
.L_25:
        /*000c*/ 	.word	0x00000000
        /*0010*/ 	.short	0x0006
        /*0012*/ 	.short	0x0020
        /*0014*/ 	.byte	0x00, 0xf5, 0x21, 0x00


	//----- nvinfo : EIATTR_KPARAM_INFO
	.align		4
.L_26:
        /*0018*/ 	.byte	0x04, 0x17
        /*001a*/ 	.short	(.L_28 - .L_27)
.L_27:
        /*001c*/ 	.word	0x00000000
        /*0020*/ 	.short	0x0005
        /*0022*/ 	.short	0x0018
        /*0024*/ 	.byte	0x00, 0xf0, 0x11, 0x00


	//----- nvinfo : EIATTR_KPARAM_INFO
	.align		4
.L_28:
        /*0028*/ 	.byte	0x04, 0x17
        /*002a*/ 	.short	(.L_30 - .L_29)
.L_29:
        /*002c*/ 	.word	0x00000000
        /*0030*/ 	.short	0x0004
        /*0032*/ 	.short	0x0014
        /*0034*/ 	.byte	0x00, 0xf0, 0x11, 0x00


	//----- nvinfo : EIATTR_KPARAM_INFO
	.align		4
.L_30:
        /*0038*/ 	.byte	0x04, 0x17
        /*003a*/ 	.short	(.L_32 - .L_31)
.L_31:
        /*003c*/ 	.word	0x00000000
        /*0040*/ 	.short	0x0003
        /*0042*/ 	.short	0x0010
        /*0044*/ 	.byte	0x00, 0xf0, 0x11, 0x00


	//----- nvinfo : EIATTR_KPARAM_INFO
	.align		4
.L_32:
        /*0048*/ 	.byte	0x04, 0x17
        /*004a*/ 	.short	(.L_34 - .L_33)
.L_33:
        /*004c*/ 	.word	0x00000000
        /*0050*/ 	.short	0x0002
        /*0052*/ 	.short	0x000c
        /*0054*/ 	.byte	0x00, 0xf0, 0x11, 0x00


	//----- nvinfo : EIATTR_KPARAM_INFO
	.align		4
.L_34:
        /*0058*/ 	.byte	0x04, 0x17
        /*005a*/ 	.short	(.L_36 - .L_35)
.L_35:
        /*005c*/ 	.word	0x00000000
        /*0060*/ 	.short	0x0001
        /*0062*/ 	.short	0x0008
        /*0064*/ 	.byte	0x00, 0xf0, 0x11, 0x00


	//----- nvinfo : EIATTR_KPARAM_INFO
	.align		4
.L_36:
        /*0068*/ 	.byte	0x04, 0x17
        /*006a*/ 	.short	(.L_38 - .L_37)
.L_37:
        /*006c*/ 	.word	0x00000000
        /*0070*/ 	.short	0x0000
        /*0072*/ 	.short	0x0000
        /*0074*/ 	.byte	0x00, 0xf5, 0x21, 0x00


	//----- nvinfo : EIATTR_SPARSE_MMA_MASK
	.align		4
.L_38:
        /*0078*/ 	.byte	0x03, 0x50
        /*007a*/ 	.short	0x0000


	//----- nvinfo : EIATTR_MAXREG_COUNT
	.align		4
        /*007c*/ 	.byte	0x03, 0x1b
        /*007e*/ 	.short	0x00ff


	//----- nvinfo : EIATTR_EXTERNS
	.align		4
        /*0080*/ 	.byte	0x04, 0x0f
        /*0082*/ 	.short	(.L_40 - .L_39)


	//   ....[0]....
	.align		4
.L_39:
        /*0084*/ 	.word	index@(__assertfail)


	//----- nvinfo : EIATTR_MERCURY_ISA_VERSION
	.align		4
.L_40:
        /*0088*/ 	.byte	0x03, 0x5f
        /*008a*/ 	.short	0x0101


	//----- nvinfo : EIATTR_VRC_CTA_INIT_COUNT
	.align		4
        /*008c*/ 	.byte	0x02, 0x4a
	.zero		1
	.zero		1


	//----- nvinfo : EIATTR_SYSCALL_OFFSETS
	.align		4
        /*0090*/ 	.byte	0x04, 0x46
        /*0092*/ 	.short	(.L_42 - .L_41)


	//   ....[0]....
.L_41:
        /*0094*/ 	.word	0x00000280


	//   ....[1]....
        /*0098*/ 	.word	0x000003b0


	//   ....[2]....
        /*009c*/ 	.word	0x000004e0


	//----- nvinfo : EIATTR_EXIT_INSTR_OFFSETS
	.align		4
.L_42:
        /*00a0*/ 	.byte	0x04, 0x1c
        /*00a2*/ 	.short	(.L_44 - .L_43)


	//   ....[0]....
.L_43:
        /*00a4*/ 	.word	0x00000160


	//   ....[1]....
        /*00a8*/ 	.word	0x00000c00


	//----- nvinfo : EIATTR_CRS_STACK_SIZE
	.align		4
.L_44:
        /*00ac*/ 	.byte	0x04, 0x1e
        /*00ae*/ 	.short	(.L_46 - .L_45)
.L_45:
        /*00b0*/ 	.word	0x00000000


	//----- nvinfo : EIATTR_CBANK_PARAM_SIZE
	.align		4
.L_46:
        /*00b4*/ 	.byte	0x03, 0x19
        /*00b6*/ 	.short	0x0028


	//----- nvinfo : EIATTR_PARAM_CBANK
	.align		4
        /*00b8*/ 	.byte	0x04, 0x0a
        /*00ba*/ 	.short	(.L_48 - .L_47)
	.align		4
.L_47:
        /*00bc*/ 	.word	index@(.nv.constant0.yuv2rgb)
        /*00c0*/ 	.short	0x0380
        /*00c2*/ 	.short	0x0028


	//----- nvinfo : EIATTR_SW_WAR
	.align		4
.L_48:
        /*00c4*/ 	.byte	0x04, 0x36
        /*00c6*/ 	.short	(.L_50 - .L_49)
.L_49:
        /*00c8*/ 	.word	0x00000008
.L_50:


//--------------------- .nv.info.rgb2yuv          --------------------------
	.section	.nv.info.rgb2yuv,"",@"SHT_CUDA_INFO"
	.sectionflags	@""
	.align	4


	//----- nvinfo : EIATTR_CUDA_API_VERSION
	.align		4
        /*0000*/ 	.byte	0x04, 0x37
        /*0002*/ 	.short	(.L_52 - .L_51)
.L_51:
        /*0004*/ 	.word	0x00000082


	//----- nvinfo : EIATTR_KPARAM_INFO
	.align		4
.L_52:
        /*0008*/ 	.byte	0x04, 0x17
        /*000a*/ 	.short	(.L_54 - .L_53)
.L_53:
        /*000c*/ 	.word	0x00000000
        /*0010*/ 	.short	0x0007
        /*0012*/ 	.short	0x0028
        /*0014*/ 	.byte	0x00, 0xf0, 0x11, 0x00


	//----- nvinfo : EIATTR_KPARAM_INFO
	.align		4
.L_54:
        /*0018*/ 	.byte	0x04, 0x17
        /*001a*/ 	.short	(.L_56 - .L_55)
.L_55:
        /*001c*/ 	.word	0x00000000
        /*0020*/ 	.short	0x0006
        /*0022*/ 	.short	0x0020
        /*0024*/ 	.byte	0x00, 0xf5, 0x21, 0x00


	//----- nvinfo : EIATTR_KPARAM_INFO
	.align		4
.L_56:
        /*0028*/ 	.byte	0x04, 0x17
        /*002a*/ 	.short	(.L_58 - .L_57)
.L_57:
        /*002c*/ 	.word	0x00000000
        /*0030*/ 	.short	0x0005
        /*0032*/ 	.short	0x0018
        /*0034*/ 	.byte	0x00, 0xf0, 0x11, 0x00


	//----- nvinfo : EIATTR_KPARAM_INFO
	.align		4
.L_58:
        /*0038*/ 	.byte	0x04, 0x17
        /*003a*/ 	.short	(.L_60 - .L_59)
.L_59:
        /*003c*/ 	.word	0x00000000
        /*0040*/ 	.short	0x0004
        /*0042*/ 	.short	0x0014
        /*0044*/ 	.byte	0x00, 0xf0, 0x11, 0x00


	//----- nvinfo : EIATTR_KPARAM_INFO
	.align		4
.L_60:
        /*0048*/ 	.byte	0x04, 0x17
        /*004a*/ 	.short	(.L_62 - .L_61)
.L_61:
        /*004c*/ 	.word	0x00000000
        /*0050*/ 	.short	0x0003
        /*0052*/ 	.short	0x0010
        /*0054*/ 	.byte	0x00, 0xf0, 0x11, 0x00


	//----- nvinfo : EIATTR_KPARAM_INFO
	.align		4
.L_62:
        /*0058*/ 	.byte	0x04, 0x17
        /*005a*/ 	.short	(.L_64 - .L_63)
.L_63:
        /*005c*/ 	.word	0x00000000
        /*0060*/ 	.short	0x0002
        /*0062*/ 	.short	0x000c
        /*0064*/ 	.byte	0x00, 0xf0, 0x11, 0x00


	//----- nvinfo : EIATTR_KPARAM_INFO
	.align		4
.L_64:
        /*0068*/ 	.byte	0x04, 0x17
        /*006a*/ 	.short	(.L_66 - .L_65)
.L_65:
        /*006c*/ 	.word	0x00000000
        /*0070*/ 	.short	0x0001
        /*0072*/ 	.short	0x0008
        /*0074*/ 	.byte	0x00, 0xf0, 0x11, 0x00


	//----- nvinfo : EIATTR_KPARAM_INFO
	.align		4
.L_66:
        /*0078*/ 	.byte	0x04, 0x17
        /*007a*/ 	.short	(.L_68 - .L_67)
.L_67:
        /*007c*/ 	.word	0x00000000
        /*0080*/ 	.short	0x0000
        /*0082*/ 	.short	0x0000
        /*0084*/ 	.byte	0x00, 0xf5, 0x21, 0x00


	//----- nvinfo : EIATTR_SPARSE_MMA_MASK
	.align		4
.L_68:
        /*0088*/ 	.byte	0x03, 0x50
        /*008a*/ 	.short	0x0000


	//----- nvinfo : EIATTR_MAXREG_COUNT
	.align		4
        /*008c*/ 	.byte	0x03, 0x1b
        /*008e*/ 	.short	0x00ff


	//----- nvinfo : EIATTR_EXTERNS
	.align		4
        /*0090*/ 	.byte	0x04, 0x0f
        /*0092*/ 	.short	(.L_70 - .L_69)


	//   ....[0]....
	.align		4
.L_69:
        /*0094*/ 	.word	index@(__assertfail)


	//----- nvinfo : EIATTR_MERCURY_ISA_VERSION
	.align		4
.L_70:
        /*0098*/ 	.byte	0x03, 0x5f
        /*009a*/ 	.short	0x0101


	//----- nvinfo : EIATTR_VRC_CTA_INIT_COUNT
	.align		4
        /*009c*/ 	.byte	0x02, 0x4a
	.zero		1
	.zero		1


	//----- nvinfo : EIATTR_SYSCALL_OFFSETS
	.align		4
        /*00a0*/ 	.byte	0x04, 0x46
        /*00a2*/ 	.short	(.L_72 - .L_71)


	//   ....[0]....
.L_71:
        /*00a4*/ 	.word	0x00000260


	//   ....[1]....
        /*00a8*/ 	.word	0x000003b0


	//   ....[2]....
        /*00ac*/ 	.word	0x000004f0


	//   ....[3]....
        /*00b0*/ 	.word	0x00000620


	//   ....[4]....
        /*00b4*/ 	.word	0x00000760


	//   ....[5]....
        /*00b8*/ 	.word	0x000008a0


	//----- nvinfo : EIATTR_EXIT_INSTR_OFFSETS
	.align		4
.L_72:
        /*00bc*/ 	.byte	0x04, 0x1c
        /*00be*/ 	.short	(.L_74 - .L_73)


	//   ....[0]....
.L_73:
        /*00c0*/ 	.word	0x00000100


	//   ....[1]....
        /*00c4*/ 	.word	0x00000ad0


	//   ....[2]....
        /*00c8*/ 	.word	0x00001f40


	//----- nvinfo : EIATTR_CRS_STACK_SIZE
	.align		4
.L_74:
        /*00cc*/ 	.byte	0x04, 0x1e
        /*00ce*/ 	.short	(.L_76 - .L_75)
.L_75:
        /*00d0*/ 	.word	0x00000000


	//----- nvinfo : EIATTR_CBANK_PARAM_SIZE
	.align		4
.L_76:
        /*00d4*/ 	.byte	0x03, 0x19
        /*00d6*/ 	.short	0x002c


	//----- nvinfo : EIATTR_PARAM_CBANK
	.align		4
        /*00d8*/ 	.byte	0x04, 0x0a
        /*00da*/ 	.short	(.L_78 - .L_77)
	.align		4
.L_77:
        /*00dc*/ 	.word	index@(.nv.constant0.rgb2yuv)
        /*00e0*/ 	.short	0x0380
        /*00e2*/ 	.short	0x002c


	//----- nvinfo : EIATTR_SW_WAR
	.align		4
.L_78:
        /*00e4*/ 	.byte	0x04, 0x36
        /*00e6*/ 	.short	(.L_80 - .L_79)
.L_79:
        /*00e8*/ 	.word	0x00000008
.L_80:


//--------------------- .nv.callgraph             --------------------------
	.section	.nv.callgraph,"",@"SHT_CUDA_CALLGRAPH"
	.align	4
	.sectionentsize	8
	.align		4
        /*0000*/ 	.word	0x00000000
	.align		4
        /*0004*/ 	.word	0xffffffff
	.align		4
        /*0008*/ 	.word	index@(yuv2rgb)
	.align		4
        /*000c*/ 	.word	index@(__assertfail)
	.align		4
        /*0010*/ 	.word	index@(rgb2yuv)
	.align		4
        /*0014*/ 	.word	index@(__assertfail)
	.align		4
        /*0018*/ 	.word	0x00000000
	.align		4
        /*001c*/ 	.word	0xfffffffe
	.align		4
        /*0020*/ 	.word	0x00000000
	.align		4
        /*0024*/ 	.word	0xfffffffd
	.align		4
        /*0028*/ 	.word	0x00000000
	.align		4
        /*002c*/ 	.word	0xfffffffc


//--------------------- .nv.constant4             --------------------------
	.section	.nv.constant4,"a",@progbits
	.align	8
	.align		8
.nv.constant4:
        /*0000*/ 	.dword	__assertfail
	.align		8
        /*0008*/ 	.dword	__unnamed_1
	.align		8
        /*0010*/ 	.dword	__unnamed_2
	.align		8
        /*0018*/ 	.dword	$str
	.align		8
        /*0020*/ 	.dword	$str$1
	.align		8
        /*0028*/ 	.dword	$str$3
	.align		8
        /*0030*/ 	.dword	$str$4
	.align		8
        /*0038*/ 	.dword	$str$5
	.align		8
        /*0040*/ 	.dword	$str$6
	.align		8
        /*0048*/ 	.dword	$str$7


//--------------------- .text.yuv2rgb             --------------------------
	.section	.text.yuv2rgb,"ax",@progbits
	.align	128
        .global         yuv2rgb
        .type           yuv2rgb,@function
        .size           yuv2rgb,(.L_x_40 - yuv2rgb)
        .other          yuv2rgb,@"STO_CUDA_ENTRY STV_DEFAULT"
yuv2rgb:
.text.yuv2rgb:
[----:B------:R-:W0:Y:S01]  /*0000*/  LDC R1, c[0x0][0x37c] ;  /* 0x0000df00ff017b82 */ /* 0x000e220000000800 */
[----:B------:R-:W1:Y:S07]  /*0010*/  S2R R3, SR_TID.Y ;  /* 0x0000000000037919 */ /* 0x000e6e0000002200 */
[----:B------:R-:W2:Y:S01]  /*0020*/  LDC R17, c[0x0][0x360] ;  /* 0x0000d800ff117b82 */ /* 0x000ea20000000800 */
[----:B------:R-:W3:Y:S01]  /*0030*/  LDCU.64 UR8, c[0x0][0x390] ;  /* 0x00007200ff0877ac */ /* 0x000ee20008000a00 */
[----:B------:R-:W2:Y:S01]  /*0040*/  S2R R0, SR_TID.X ;  /* 0x0000000000007919 */ /* 0x000ea20000002100 */
[----:B------:R-:W4:Y:S05]  /*0050*/  LDCU.64 UR10, c[0x0][0x388] ;  /* 0x00007100ff0a77ac */ /* 0x000f2a0008000a00 */
[----:B------:R-:W1:Y:S01]  /*0060*/  S2UR UR5, SR_CTAID.Y ;  /* 0x00000000000579c3 */ /* 0x000e620000002600 */
[----:B------:R-:W4:Y:S07]  /*0070*/  LDCU UR6, c[0x0][0x398] ;  /* 0x00007300ff0677ac */ /* 0x000f2e0008000800 */
[----:B------:R-:W1:Y:S08]  /*0080*/  LDC R16, c[0x0][0x364] ;  /* 0x0000d900ff107b82 */ /* 0x000e700000000800 */
[----:B------:R-:W2:Y:S01]  /*0090*/  S2UR UR4, SR_CTAID.X ;  /* 0x00000000000479c3 */ /* 0x000ea20000002500 */
[----:B----4-:R-:W-:Y:S01]  /*00a0*/  UIMAD UR36, UR6, UR11, URZ ;  /* 0x0000000b062472a4 */ /* 0x010fe2000f8e02ff */
[----:B-1----:R-:W-:-:S05]  /*00b0*/  IMAD R16, R16, UR5, R3 ;  /* 0x0000000510107c24 */ /* 0x002fca000f8e0203 */
[----:B---3--:R-:W-:Y:S01]  /*00c0*/  ISETP.GE.U32.AND P0, PT, R16, UR9, PT ;  /* 0x0000000910007c0c */ /* 0x008fe2000bf06070 */
[----:B--2---:R-:W-:Y:S01]  /*00d0*/  IMAD R17, R17, UR4, R0 ;  /* 0x0000000411117c24 */ /* 0x004fe2000f8e0200 */
[----:B------:R-:W-:-:S03]  /*00e0*/  UIMAD UR4, UR8, UR9, URZ ;  /* 0x00000009080472a4 */ /* 0x000fc6000f8e02ff */
[C-C-:B------:R-:W-:Y:S01]  /*00f0*/  IMAD R19, R16.reuse, UR6, R17.reuse ;  /* 0x0000000610137c24 */ /* 0x140fe2000f8e0211 */
[----:B------:R-:W-:Y:S01]  /*0100*/  ISETP.GE.U32.OR P0, PT, R17, UR8, P0 ;  /* 0x0000000811007c0c */ /* 0x000fe20008706470 */
[----:B------:R-:W-:-:S03]  /*0110*/  IMAD R18, R16, UR8, R17 ;  /* 0x0000000810127c24 */ /* 0x000fc6000f8e0211 */
[----:B------:R-:W-:-:S04]  /*0120*/  ISETP.GE.U32.OR P0, PT, R17, UR10, P0 ;  /* 0x0000000a11007c0c */ /* 0x000fc80008706470 */
[----:B------:R-:W-:-:S04]  /*0130*/  ISETP.GE.U32.OR P0, PT, R16, UR11, P0 ;  /* 0x0000000b10007c0c */ /* 0x000fc80008706470 */
[----:B------:R-:W-:-:S04]  /*0140*/  ISETP.GE.U32.OR P0, PT, R19, UR36, P0 ;  /* 0x0000002413007c0c */ /* 0x000fc80008706470 */
[----:B------:R-:W-:-:S13]  /*0150*/  ISETP.GE.U32.OR P0, PT, R18, UR4, P0 ;  /* 0x0000000412007c0c */ /* 0x000fda0008706470 */
[----:B0-----:R-:W-:Y:S05]  /*0160*/  @P0 EXIT ;  /* 0x000000000000094d */ /* 0x001fea0003800000 */
[----:B------:R-:W-:-:S09]  /*0170*/  UISETP.GE.U32.AND UP0, UPT, UR10, 0x1001, UPT ;  /* 0x000010010a00788c */ /* 0x000fd2000bf06070 */
[----:B------:R-:W-:Y:S05]  /*0180*/  BRA.U !UP0, `(.L_x_0) ;  /* 0x0000000108407547 */ /* 0x000fea000b800000 */
[----:B------:R-:W-:Y:S01]  /*0190*/  MOV R2, 0x0 ;  /* 0x0000000000027802 */ /* 0x000fe20000000f00 */
[----:B------:R-:W0:Y:S01]  /*01a0*/  LDCU.64 UR4, c[0x4][0x30] ;  /* 0x01000600ff0477ac */ /* 0x000e220008000a00 */
[----:B------:R-:W-:Y:S02]  /*01b0*/  HFMA2 R13, -RZ, RZ, 0, 0 ;  /* 0x00000000ff0d7431 */ /* 0x000fe400000001ff */
[----:B------:R-:W-:Y:S01]  /*01c0*/  IMAD.MOV.U32 R8, RZ, RZ, 0x99 ;  /* 0x00000099ff087424 */ /* 0x000fe200078e00ff */
[----:B------:R-:W1:Y:S01]  /*01d0*/  LDCU.64 UR6, c[0x4][0x20] ;  /* 0x01000400ff0677ac */ /* 0x000e620008000a00 */
[----:B------:R-:W2:Y:S01]  /*01e0*/  LDC.64 R2, c[0x4][R2] ;  /* 0x0100000002027b82 */ /* 0x000ea20000000a00 */
[----:B------:R-:W-:Y:S01]  /*01f0*/  IMAD.MOV.U32 R12, RZ, RZ, 0x1 ;  /* 0x00000001ff0c7424 */ /* 0x000fe200078e00ff */
[----:B------:R-:W3:Y:S01]  /*0200*/  LDCU.64 UR8, c[0x4][0x10] ;  /* 0x01000200ff0877ac */ /* 0x000ee20008000a00 */
[----:B0-----:R-:W-:Y:S02]  /*0210*/  IMAD.U32 R4, RZ, RZ, UR4 ;  /* 0x00000004ff047e24 */ /* 0x001fe4000f8e00ff */
[----:B------:R-:W-:Y:S01]  /*0220*/  IMAD.U32 R5, RZ, RZ, UR5 ;  /* 0x00000005ff057e24 */ /* 0x000fe2000f8e00ff */
[----:B-1----:R-:W-:Y:S01]  /*0230*/  MOV R6, UR6 ;  /* 0x0000000600067c02 */ /* 0x002fe20008000f00 */
[----:B------:R-:W-:-:S02]  /*0240*/  IMAD.U32 R7, RZ, RZ, UR7 ;  /* 0x00000007ff077e24 */ /* 0x000fc4000f8e00ff */
[----:B---3--:R-:W-:Y:S01]  /*0250*/  IMAD.U32 R10, RZ, RZ, UR8 ;  /* 0x00000008ff0a7e24 */ /* 0x008fe2000f8e00ff */
[----:B------:R-:W-:-:S07]  /*0260*/  MOV R11, UR9 ;  /* 0x00000009000b7c02 */ /* 0x000fce0008000f00 */
[----:B------:R-:W-:-:S07]  /*0270*/  LEPC R20, `(.L_x_0) ;  /* 0x000000001014794e */ /* 0x000fce0000000000 */
[----:B--2---:R-:W-:Y:S05]  /*0280*/  CALL.ABS.NOINC R2 ;  /* 0x0000000002007343 */ /* 0x004fea0003c00000 */
.L_x_0:
[----:B------:R-:W0:Y:S02]  /*0290*/  LDCU UR4, c[0x0][0x38c] ;  /* 0x00007180ff0477ac */ /* 0x000e240008000800 */
[----:B0-----:R-:W-:-:S09]  /*02a0*/  UISETP.GE.U32.AND UP0, UPT, UR4, 0x1001, UPT ;  /* 0x000010010400788c */ /* 0x001fd2000bf06070 */
        /* <DEDUP_REMOVED lines=17> */
.L_x_1:
        /* <DEDUP_REMOVED lines=19> */
.L_x_2:
[----:B------:R-:W0:Y:S01]  /*04f0*/  LDC.64 R6, c[0x0][0x388] ;  /* 0x0000e200ff067b82 */ /* 0x000e220000000a00 */
[----:B------:R-:W1:Y:S01]  /*0500*/  LDCU UR4, c[0x0][0x398] ;  /* 0x00007300ff0477ac */ /* 0x000e620008000800 */
[----:B------:R-:W-:Y:S01]  /*0510*/  SHF.R.U32.HI R4, RZ, 0x1, R16 ;  /* 0x00000001ff047819 */ /* 0x000fe20000011610 */
[----:B------:R-:W2:Y:S05]  /*0520*/  LDCU.64 UR6, c[0x0][0x358] ;  /* 0x00006b00ff0677ac */ /* 0x000eaa0008000a00 */
[----:B------:R-:W3:Y:S01]  /*0530*/  LDC.64 R2, c[0x0][0x380] ;  /* 0x0000e000ff027b82 */ /* 0x000ee20000000a00 */
[----:B-1----:R-:W-:Y:S02]  /*0540*/  IMAD R5, R4, UR4, RZ ;  /* 0x0000000404057c24 */ /* 0x002fe4000f8e02ff */
[----:B0-----:R-:W-:Y:S01]  /*0550*/  VIADD R0, R6, 0xffffffff ;  /* 0xffffffff06007836 */ /* 0x001fe20000000000 */
[----:B------:R-:W-:-:S02]  /*0560*/  IADD3 R7, PT, PT, R7, -0x1, RZ ;  /* 0xffffffff07077810 */ /* 0x000fc40007ffe0ff */
[----:B------:R-:W-:Y:S02]  /*0570*/  SHF.R.U32.HI R8, RZ, 0x1, R5 ;  /* 0x00000001ff087819 */ /* 0x000fe40000011605 */
[----:B------:R-:W-:Y:S02]  /*0580*/  VIADDMNMX.U32 R0, R17, 0x1, R0, PT ;  /* 0x0000000111007846 */ /* 0x000fe40003800000 */
[----:B------:R-:W-:Y:S02]  /*0590*/  SHF.R.U32.HI R17, RZ, 0x1, R17 ;  /* 0x00000001ff117819 */ /* 0x000fe40000011611 */
[----:B------:R-:W-:Y:S02]  /*05a0*/  VIADDMNMX.U32 R7, R16, 0x1, R7, PT ;  /* 0x0000000110077846 */ /* 0x000fe40003800007 */
[----:B---3--:R-:W-:Y:S02]  /*05b0*/  IADD3 R4, P1, PT, R19, R2, RZ ;  /* 0x0000000213047210 */ /* 0x008fe40007f3e0ff */
[----:B------:R-:W-:-:S02]  /*05c0*/  IADD3 R2, P0, PT, R2, UR36, RZ ;  /* 0x0000002402027c10 */ /* 0x000fc4000ff1e0ff */
[----:B------:R-:W-:Y:S01]  /*05d0*/  SHF.R.U32.HI R11, RZ, 0x1, R0 ;  /* 0x00000001ff0b7819 */ /* 0x000fe20000011600 */
[--C-:B------:R-:W-:Y:S01]  /*05e0*/  IMAD.X R5, RZ, RZ, R3.reuse, P1 ;  /* 0x000000ffff057224 */ /* 0x100fe200008e0603 */
[C---:B------:R-:W-:Y:S01]  /*05f0*/  IADD3 R9, PT, PT, R8.reuse, R17, RZ ;  /* 0x0000001108097210 */ /* 0x040fe20007ffe0ff */
[----:B------:R-:W-:Y:S01]  /*0600*/  IMAD.X R3, RZ, RZ, R3, P0 ;  /* 0x000000ffff037224 */ /* 0x000fe200000e0603 */
[----:B------:R-:W-:Y:S02]  /*0610*/  SHF.R.U32.HI R0, RZ, 0x1, R7 ;  /* 0x00000001ff007819 */ /* 0x000fe40000011607 */
[-C--:B------:R-:W-:Y:S01]  /*0620*/  LEA R6, P0, R9, R2.reuse, 0x1 ;  /* 0x0000000209067211 */ /* 0x080fe200078008ff */
[----:B--2---:R-:W2:Y:S01]  /*0630*/  LDG.E.U8.CONSTANT R20, desc[UR6][R4.64] ;  /* 0x0000000604147981 */ /* 0x004ea2000c1e9100 */
[----:B------:R-:W-:Y:S01]  /*0640*/  IADD3 R9, PT, PT, R8, R11, RZ ;  /* 0x0000000b08097210 */ /* 0x000fe20007ffe0ff */
[----:B------:R-:W-:Y:S01]  /*0650*/  IMAD R0, R0, UR4, RZ ;  /* 0x0000000400007c24 */ /* 0x000fe2000f8e02ff */
[----:B------:R-:W0:Y:S01]  /*0660*/  LDCU.64 UR4, c[0x0][0x3a0] ;  /* 0x00007400ff0477ac */ /* 0x000e220008000a00 */
[----:B------:R-:W-:Y:S01]  /*0670*/  IMAD.X R7, RZ, RZ, R3, P0 ;  /* 0x000000ffff077224 */ /* 0x000fe200000e0603 */
[----:B------:R-:W-:-:S02]  /*0680*/  LEA R8, P0, R9, R2, 0x1 ;  /* 0x0000000209087211 */ /* 0x000fc400078008ff */
[----:B------:R-:W-:Y:S02]  /*0690*/  SHF.R.U32.HI R0, RZ, 0x1, R0 ;  /* 0x00000001ff007819 */ /* 0x000fe40000011600 */
[----:B------:R-:W-:Y:S01]  /*06a0*/  IADD3.X R9, PT, PT, RZ, R3, RZ, P0, !PT ;  /* 0x00000003ff097210 */ /* 0x000fe200007fe4ff */
[----:B------:R-:W3:Y:S02]  /*06b0*/  LDG.E.U8.CONSTANT R14, desc[UR6][R6.64] ;  /* 0x00000006060e7981 */ /* 0x000ee4000c1e9100 */
[----:B------:R-:W-:Y:S01]  /*06c0*/  IMAD.IADD R17, R17, 0x1, R0 ;  /* 0x0000000111117824 */ /* 0x000fe200078e0200 */
[----:B------:R-:W-:Y:S01]  /*06d0*/  IADD3 R11, PT, PT, R11, R0, RZ ;  /* 0x000000000b0b7210 */ /* 0x000fe20007ffe0ff */
[----:B------:R-:W4:Y:S03]  /*06e0*/  LDG.E.U8.CONSTANT R15, desc[UR6][R8.64] ;  /* 0x00000006080f7981 */ /* 0x000f26000c1e9100 */
[-C--:B------:R-:W-:Y:S01]  /*06f0*/  LEA R10, P0, R17, R2.reuse, 0x1 ;  /* 0x00000002110a7211 */ /* 0x080fe200078008ff */
[----:B------:R4:W5:Y:S04]  /*0700*/  LDG.E.U8.CONSTANT R16, desc[UR6][R6.64+0x1] ;  /* 0x0000010606107981 */ /* 0x000968000c1e9100 */
[----:B------:R-:W5:Y:S01]  /*0710*/  LDG.E.U8.CONSTANT R19, desc[UR6][R8.64+0x1] ;  /* 0x0000010608137981 */ /* 0x000f62000c1e9100 */
[----:B------:R-:W-:Y:S01]  /*0720*/  LEA R12, P1, R11, R2, 0x1 ;  /* 0x000000020b0c7211 */ /* 0x000fe200078208ff */
[----:B------:R-:W-:-:S03]  /*0730*/  IMAD.X R11, RZ, RZ, R3, P0 ;  /* 0x000000ffff0b7224 */ /* 0x000fc600000e0603 */
[----:B------:R-:W-:Y:S02]  /*0740*/  IADD3.X R13, PT, PT, RZ, R3, RZ, P1, !PT ;  /* 0x00000003ff0d7210 */ /* 0x000fe40000ffe4ff */
[----:B------:R-:W5:Y:S04]  /*0750*/  LDG.E.U8.CONSTANT R2, desc[UR6][R10.64+0x1] ;  /* 0x000001060a027981 */ /* 0x000f68000c1e9100 */
[----:B------:R1:W5:Y:S04]  /*0760*/  LDG.E.U8.CONSTANT R5, desc[UR6][R10.64] ;  /* 0x000000060a057981 */ /* 0x000368000c1e9100 */
[----:B------:R-:W5:Y:S04]  /*0770*/  LDG.E.U8.CONSTANT R4, desc[UR6][R12.64+0x1] ;  /* 0x000001060c047981 */ /* 0x000f68000c1e9100 */
[----:B------:R-:W5:Y:S01]  /*0780*/  LDG.E.U8.CONSTANT R3, desc[UR6][R12.64] ;  /* 0x000000060c037981 */ /* 0x000f62000c1e9100 */
[----:B--2---:R-:W-:-:S05]  /*0790*/  VIADD R20, R20, 0xfffffff0 ;  /* 0xfffffff014147836 */ /* 0x004fca0000000000 */
[----:B------:R-:W-:Y:S02]  /*07a0*/  I2FP.F32.S32 R0, R20 ;  /* 0x0000001400007245 */ /* 0x000fe40000201400 */
[----:B---3--:R-:W-:-:S03]  /*07b0*/  IADD3 R14, PT, PT, R14, -0x80, RZ ;  /* 0xffffff800e0e7810 */ /* 0x008fc60007ffe0ff */
[----:B------:R-:W-:Y:S01]  /*07c0*/  FMUL R0, R0, 1.1640000343322753906 ;  /* 0x3f94fdf400007820 */ /* 0x000fe20000400000 */
[----:B----4-:R-:W-:Y:S01]  /*07d0*/  VIADD R6, R15, 0xffffff80 ;  /* 0xffffff800f067836 */ /* 0x010fe20000000000 */
[----:B------:R-:W-:Y:S02]  /*07e0*/  I2FP.F32.S32 R15, R14 ;  /* 0x0000000e000f7245 */ /* 0x000fe40000201400 */
[----:B-----5:R-:W-:Y:S01]  /*07f0*/  IADD3 R16, PT, PT, R16, -0x80, RZ ;  /* 0xffffff8010107810 */ /* 0x020fe20007ffe0ff */
[----:B------:R-:W-:-:S03]  /*0800*/  VIADD R19, R19, 0xffffff80 ;  /* 0xffffff8013137836 */ /* 0x000fc60000000000 */
[----:B------:R-:W-:Y:S01]  /*0810*/  I2FP.F32.S32 R7, R16 ;  /* 0x0000001000077245 */ /* 0x000fe20000201400 */
[----:B------:R-:W-:Y:S01]  /*0820*/  FFMA R8, R15, -0.39199998974800109863, R0 ;  /* 0xbec8b4390f087823 */ /* 0x000fe20000000000 */
[----:B------:R-:W-:-:S03]  /*0830*/  I2FP.F32.S32 R19, R19 ;  /* 0x0000001300137245 */ /* 0x000fc60000201400 */
[C---:B------:R-:W-:Y:S01]  /*0840*/  FFMA R8, R7.reuse, -0.81300002336502075195, R8 ;  /* 0xbf5020c507087823 */ /* 0x040fe20000000008 */
[----:B-1----:R-:W-:Y:S01]  /*0850*/  I2FP.F32.S32 R11, R6 ;  /* 0x00000006000b7245 */ /* 0x002fe20000201400 */
[--C-:B------:R-:W-:Y:S01]  /*0860*/  FFMA R6, R7, 1.5959999561309814453, R0.reuse ;  /* 0x3fcc49ba07067823 */ /* 0x100fe20000000000 */
[----:B------:R-:W-:Y:S01]  /*0870*/  IADD3 R2, PT, PT, R2, -0x80, RZ ;  /* 0xffffff8002027810 */ /* 0x000fe20007ffe0ff */
[--C-:B------:R-:W-:Y:S01]  /*0880*/  FFMA R9, R19, 1.5959999561309814453, R0.reuse ;  /* 0x3fcc49ba13097823 */ /* 0x100fe20000000000 */
[----:B------:R-:W-:Y:S02]  /*0890*/  VIADD R7, R5, 0xffffff80 ;  /* 0xffffff8005077836 */ /* 0x000fe40000000000 */
[----:B------:R-:W-:Y:S01]  /*08a0*/  FFMA R10, R11, -0.39199998974800109863, R0 ;  /* 0xbec8b4390b0a7823 */ /* 0x000fe20000000000 */
[----:B------:R-:W-:Y:S01]  /*08b0*/  I2FP.F32.S32 R5, R2 ;  /* 0x0000000200057245 */ /* 0x000fe20000201400 */
[----:B------:R-:W-:Y:S01]  /*08c0*/  FADD R6, R6, R9 ;  /* 0x0000000906067221 */ /* 0x000fe20000000000 */
[----:B------:R-:W-:-:S02]  /*08d0*/  IADD3 R4, PT, PT, R4, -0x80, RZ ;  /* 0xffffff8004047810 */ /* 0x000fc40007ffe0ff */
[----:B------:R-:W-:Y:S01]  /*08e0*/  I2FP.F32.S32 R9, R7 ;  /* 0x0000000700097245 */ /* 0x000fe20000201400 */
[----:B------:R-:W-:Y:S02]  /*08f0*/  VIADD R2, R3, 0xffffff80 ;  /* 0xffffff8003027836 */ /* 0x000fe40000000000 */
[----:B------:R-:W-:Y:S01]  /*0900*/  FFMA R19, R19, -0.81300002336502075195, R10 ;  /* 0xbf5020c513137823 */ /* 0x000fe2000000000a */
[----:B------:R-:W-:Y:S01]  /*0910*/  I2FP.F32.S32 R7, R4 ;  /* 0x0000000400077245 */ /* 0x000fe20000201400 */
[--C-:B------:R-:W-:Y:S01]  /*0920*/  FFMA R3, R5, 1.5959999561309814453, R0.reuse ;  /* 0x3fcc49ba05037823 */ /* 0x100fe20000000000 */
[--C-:B------:R-:W-:Y:S01]  /*0930*/  FFMA R10, R11, 2.0169999599456787109, R0.reuse ;  /* 0x400116870b0a7823 */ /* 0x100fe20000000000 */
[--C-:B------:R-:W-:Y:S01]  /*0940*/  FFMA R4, R9, -0.39199998974800109863, R0.reuse ;  /* 0xbec8b43909047823 */ /* 0x100fe20000000000 */
[----:B------:R-:W-:Y:S01]  /*0950*/  I2FP.F32.S32 R11, R2 ;  /* 0x00000002000b7245 */ /* 0x000fe20000201400 */
[----:B------:R-:W-:Y:S01]  /*0960*/  FADD R3, R6, R3 ;  /* 0x0000000306037221 */ /* 0x000fe20000000000 */
[----:B------:R-:W-:Y:S01]  /*0970*/  FFMA R2, R7, 1.5959999561309814453, R0 ;  /* 0x3fcc49ba07027823 */ /* 0x000fe20000000000 */
[----:B------:R-:W-:Y:S01]  /*0980*/  FFMA R5, R5, -0.81300002336502075195, R4 ;  /* 0xbf5020c505057823 */ /* 0x000fe20000000004 */
[----:B------:R-:W-:Y:S01]  /*0990*/  FADD R8, R8, R19 ;  /* 0x0000001308087221 */ /* 0x000fe20000000000 */
[--C-:B------:R-:W-:Y:S01]  /*09a0*/  FFMA R4, R11, -0.39199998974800109863, R0.reuse ;  /* 0xbec8b4390b047823 */ /* 0x100fe20000000000 */
[----:B------:R-:W-:Y:S01]  /*09b0*/  FFMA R15, R15, 2.0169999599456787109, R0 ;  /* 0x400116870f0f7823 */ /* 0x000fe20000000000 */
[----:B------:R-:W-:Y:S01]  /*09c0*/  FADD R2, R3, R2 ;  /* 0x0000000203027221 */ /* 0x000fe20000000000 */
[----:B------:R-:W-:Y:S01]  /*09d0*/  FADD R5, R8, R5 ;  /* 0x0000000508057221 */ /* 0x000fe20000000000 */
[----:B------:R-:W-:Y:S01]  /*09e0*/  FFMA R4, R7, -0.81300002336502075195, R4 ;  /* 0xbf5020c507047823 */ /* 0x000fe20000000004 */
[----:B------:R-:W-:Y:S01]  /*09f0*/  FADD R10, R15, R10 ;  /* 0x0000000a0f0a7221 */ /* 0x000fe20000000000 */
[----:B------:R-:W-:Y:S01]  /*0a00*/  FFMA R9, R9, 2.0169999599456787109, R0 ;  /* 0x4001168709097823 */ /* 0x000fe20000000000 */
[----:B------:R-:W-:Y:S01]  /*0a10*/  FMUL R2, R2, 0.25 ;  /* 0x3e80000002027820 */ /* 0x000fe20000400000 */
[----:B------:R-:W-:Y:S01]  /*0a20*/  FADD R4, R5, R4 ;  /* 0x0000000405047221 */ /* 0x000fe20000000000 */
[----:B------:R-:W-:Y:S01]  /*0a30*/  FFMA R0, R11, 2.0169999599456787109, R0 ;  /* 0x400116870b007823 */ /* 0x000fe20000000000 */
[----:B------:R-:W-:-:S02]  /*0a40*/  FADD R9, R10, R9 ;  /* 0x000000090a097221 */ /* 0x000fc40000000000 */
[----:B------:R-:W-:Y:S01]  /*0a50*/  FSETP.GEU.AND P0, PT, R2, RZ, PT ;  /* 0x000000ff0200720b */ /* 0x000fe20003f0e000 */
[----:B------:R-:W-:Y:S01]  /*0a60*/  FMUL R4, R4, 0.25 ;  /* 0x3e80000004047820 */ /* 0x000fe20000400000 */
[----:B------:R-:W-:Y:S01]  /*0a70*/  FMNMX.NAN R2, R2, 255, PT ;  /* 0x437f000002027809 */ /* 0x000fe20003820000 */
[----:B------:R-:W-:-:S03]  /*0a80*/  FADD R0, R9, R0 ;  /* 0x0000000009007221 */ /* 0x000fc60000000000 */
[----:B------:R-:W-:Y:S01]  /*0a90*/  FSEL R2, R2, RZ, P0 ;  /* 0x000000ff02027208 */ /* 0x000fe20000000000 */
[----:B------:R-:W-:Y:S01]  /*0aa0*/  FMUL R3, R0, 0.25 ;  /* 0x3e80000000037820 */ /* 0x000fe20000400000 */
[C---:B------:R-:W-:Y:S02]  /*0ab0*/  FSETP.GEU.AND P0, PT, R4.reuse, RZ, PT ;  /* 0x000000ff0400720b */ /* 0x040fe40003f0e000 */
[----:B------:R-:W-:-:S04]  /*0ac0*/  FMNMX.NAN R4, R4, 255, PT ;  /* 0x437f000004047809 */ /* 0x000fc80003820000 */
[----:B------:R-:W-:Y:S02]  /*0ad0*/  FSEL R0, R4, RZ, P0 ;  /* 0x000000ff04007208 */ /* 0x000fe40000000000 */
[C---:B------:R-:W-:Y:S02]  /*0ae0*/  FSETP.GEU.AND P0, PT, R3.reuse, RZ, PT ;  /* 0x000000ff0300720b */ /* 0x040fe40003f0e000 */
[----:B------:R-:W-:Y:S01]  /*0af0*/  FMNMX.NAN R4, R3, 255, PT ;  /* 0x437f000003047809 */ /* 0x000fe20003820000 */
[----:B------:R-:W-:Y:S01]  /*0b00*/  IMAD R3, R18, 0x3, RZ ;  /* 0x0000000312037824 */ /* 0x000fe200078e02ff */
[----:B------:R0:W1:Y:S02]  /*0b10*/  F2I.U32.TRUNC.NTZ R9, R2 ;  /* 0x0000000200097305 */ /* 0x000064000020f000 */
[----:B------:R-:W-:Y:S01]  /*0b20*/  FSEL R8, R4, RZ, P0 ;  /* 0x000000ff04087208 */ /* 0x000fe20000000000 */
[C---:B------:R-:W-:Y:S01]  /*0b30*/  VIADD R6, R3.reuse, 0x2 ;  /* 0x0000000203067836 */ /* 0x040fe20000000000 */
[----:B------:R-:W-:-:S04]  /*0b40*/  IADD3 R4, PT, PT, R3, 0x1, RZ ;  /* 0x0000000103047810 */ /* 0x000fc80007ffe0ff */
[----:B------:R-:W2:Y:S01]  /*0b50*/  F2I.U32.TRUNC.NTZ R11, R0 ;  /* 0x00000000000b7305 */ /* 0x000ea2000020f000 */
[----:B0-----:R-:W-:Y:S02]  /*0b60*/  IADD3 R2, P0, PT, R3, UR4, RZ ;  /* 0x0000000403027c10 */ /* 0x001fe4000ff1e0ff */
[----:B------:R-:W-:-:S05]  /*0b70*/  IADD3 R4, P1, PT, R4, UR4, RZ ;  /* 0x0000000404047c10 */ /* 0x000fca000ff3e0ff */
[----:B------:R-:W0:Y:S01]  /*0b80*/  F2I.U32.TRUNC.NTZ R13, R8 ;  /* 0x00000008000d7305 */ /* 0x000e22000020f000 */
[----:B------:R-:W-:Y:S01]  /*0b90*/  IADD3 R6, P2, PT, R6, UR4, RZ ;  /* 0x0000000406067c10 */ /* 0x000fe2000ff5e0ff */
[----:B------:R-:W-:Y:S01]  /*0ba0*/  IMAD.X R5, RZ, RZ, UR5, P1 ;  /* 0x00000005ff057e24 */ /* 0x000fe200088e06ff */
[----:B------:R-:W-:Y:S02]  /*0bb0*/  IADD3.X R3, PT, PT, RZ, UR5, RZ, P0, !PT ;  /* 0x00000005ff037c10 */ /* 0x000fe400087fe4ff */
[----:B------:R-:W-:-:S03]  /*0bc0*/  IADD3.X R7, PT, PT, RZ, UR5, RZ, P2, !PT ;  /* 0x00000005ff077c10 */ /* 0x000fc600097fe4ff */
[----:B-1----:R-:W-:Y:S04]  /*0bd0*/  STG.E.U8 desc[UR6][R2.64], R9 ;  /* 0x0000000902007986 */ /* 0x002fe8000c101106 */
[----:B--2---:R-:W-:Y:S04]  /*0be0*/  STG.E.U8 desc[UR6][R4.64], R11 ;  /* 0x0000000b04007986 */ /* 0x004fe8000c101106 */
[----:B0-----:R-:W-:Y:S01]  /*0bf0*/  STG.E.U8 desc[UR6][R6.64], R13 ;  /* 0x0000000d06007986 */ /* 0x001fe2000c101106 */
[----:B------:R-:W-:Y:S05]  /*0c00*/  EXIT ;  /* 0x000000000000794d */ /* 0x000fea0003800000 */
.L_x_3:
[----:B------:R-:W-:-:S00]  /*0c10*/  BRA `(.L_x_3) ;  /* 0xfffffffc00fc7947 */ /* 0x000fc0000383ffff */
[----:B------:R-:W-:-:S00]  /*0c20*/  NOP ;  /* 0x0000000000007918 */ /* 0x000fc00000000000 */
        /* <DEDUP_REMOVED lines=13> */
.L_x_40:


//--------------------- .text.rgb2yuv             --------------------------
	.section	.text.rgb2yuv,"ax",@progbits
	.align	128
        .global         rgb2yuv
        .type           rgb2yuv,@function
        .size           rgb2yuv,(.L_x_39 - rgb2yuv)
        .other          rgb2yuv,@"STO_CUDA_ENTRY STV_DEFAULT"
rgb2yuv:
.text.rgb2yuv:
[----:B------:R-:W0:Y:S01]  /*0000*/  LDC R1, c[0x0][0x37c] ;  /* 0x0000df00ff017b82 */ /* 0x000e220000000800 */
[----:B------:R-:W1:Y:S07]  /*0010*/  S2R R3, SR_TID.Y ;  /* 0x0000000000037919 */ /* 0x000e6e0000002200 */
[----:B------:R-:W2:Y:S01]  /*0020*/  LDC R19, c[0x0][0x360] ;  /* 0x0000d800ff137b82 */ /* 0x000ea20000000800 */
[----:B------:R-:W3:Y:S01]  /*0030*/  LDCU.64 UR8, c[0x0][0x388] ;  /* 0x00007100ff0877ac */ /* 0x000ee20008000a00 */
[----:B------:R-:W2:Y:S01]  /*0040*/  S2R R0, SR_TID.X ;  /* 0x0000000000007919 */ /* 0x000ea20000002100 */
[----:B------:R-:W4:Y:S05]  /*0050*/  LDCU UR6, c[0x0][0x3a8] ;  /* 0x00007500ff0677ac */ /* 0x000f2a0008000800 */
[----:B------:R-:W1:Y:S08]  /*0060*/  S2UR UR5, SR_CTAID.Y ;  /* 0x00000000000579c3 */ /* 0x000e700000002600 */
[----:B------:R-:W1:Y:S08]  /*0070*/  LDC R24, c[0x0][0x364] ;  /* 0x0000d900ff187b82 */ /* 0x000e700000000800 */
[----:B------:R-:W2:Y:S01]  /*0080*/  S2UR UR4, SR_CTAID.X ;  /* 0x00000000000479c3 */ /* 0x000ea20000002500 */
[----:B-1----:R-:W-:-:S05]  /*0090*/  IMAD R24, R24, UR5, R3 ;  /* 0x0000000518187c24 */ /* 0x002fca000f8e0203 */
[----:B---3--:R-:W-:Y:S01]  /*00a0*/  ISETP.GE.U32.AND P0, PT, R24, UR9, PT ;  /* 0x0000000918007c0c */ /* 0x008fe2000bf06070 */
[----:B--2---:R-:W-:Y:S01]  /*00b0*/  IMAD R19, R19, UR4, R0 ;  /* 0x0000000413137c24 */ /* 0x004fe2000f8e0200 */
[----:B----4-:R-:W-:-:S03]  /*00c0*/  UIMAD UR4, UR6, UR9, URZ ;  /* 0x00000009060472a4 */ /* 0x010fc6000f8e02ff */
[----:B------:R-:W-:Y:S01]  /*00d0*/  IMAD R22, R24, UR6, R19 ;  /* 0x0000000618167c24 */ /* 0x000fe2000f8e0213 */
[----:B------:R-:W-:-:S04]  /*00e0*/  ISETP.GE.U32.OR P0, PT, R19, UR8, P0 ;  /* 0x0000000813007c0c */ /* 0x000fc80008706470 */
[----:B------:R-:W-:-:S13]  /*00f0*/  ISETP.GE.U32.OR P0, PT, R22, UR4, P0 ;  /* 0x0000000416007c0c */ /* 0x000fda0008706470 */
[----:B0-----:R-:W-:Y:S05]  /*0100*/  @P0 EXIT ;  /* 0x000000000000094d */ /* 0x001fea0003800000 */
[----:B------:R-:W0:Y:S01]  /*0110*/  LDC.64 R2, c[0x0][0x390] ;  /* 0x0000e400ff027b82 */ /* 0x000e220000000a00 */
[----:B------:R-:W-:Y:S01]  /*0120*/  UISETP.GE.U32.AND UP0, UPT, UR6, UR8, UPT ;  /* 0x000000080600728c */ /* 0x000fe2000bf06070 */
[----:B0-----:R-:W-:Y:S02]  /*0130*/  VIADDMNMX.U32 R18, R3, 0xffffffff, R24, PT ;  /* 0xffffffff03127846 */ /* 0x001fe40003800018 */
[----:B------:R-:W-:-:S05]  /*0140*/  VIADDMNMX.U32 R3, R2, 0xffffffff, R19, PT ;  /* 0xffffffff02037846 */ /* 0x000fca0003800013 */
[----:B------:R-:W-:Y:S01]  /*0150*/  IMAD R18, R18, R2, R3 ;  /* 0x0000000212127224 */ /* 0x000fe200078e0203 */
[----:B------:R-:W-:Y:S06]  /*0160*/  BRA.U UP0, `(.L_x_4) ;  /* 0x0000000100407547 */ /* 0x000fec000b800000 */
[----:B------:R-:W-:Y:S01]  /*0170*/  MOV R0, 0x0 ;  /* 0x0000000000007802 */ /* 0x000fe20000000f00 */
[----:B------:R-:W0:Y:S01]  /*0180*/  LDCU.64 UR4, c[0x4][0x18] ;  /* 0x01000300ff0477ac */ /* 0x000e220008000a00 */
[----:B------:R-:W-:Y:S02]  /*0190*/  HFMA2 R13, -RZ, RZ, 0, 0 ;  /* 0x00000000ff0d7431 */ /* 0x000fe400000001ff */
[----:B------:R-:W-:Y:S01]  /*01a0*/  IMAD.MOV.U32 R8, RZ, RZ, 0x51 ;  /* 0x00000051ff087424 */ /* 0x000fe200078e00ff */
[----:B------:R1:W2:Y:S01]  /*01b0*/  LDC.64 R2, c[0x4][R0] ;  /* 0x0100000000027b82 */ /* 0x0002a20000000a00 */
[----:B------:R-:W3:Y:S01]  /*01c0*/  LDCU.64 UR6, c[0x4][0x20] ;  /* 0x01000400ff0677ac */ /* 0x000ee20008000a00 */
[----:B------:R-:W-:Y:S01]  /*01d0*/  IMAD.MOV.U32 R12, RZ, RZ, 0x1 ;  /* 0x00000001ff0c7424 */ /* 0x000fe200078e00ff */
[----:B------:R-:W4:Y:S01]  /*01e0*/  LDCU.64 UR8, c[0x4][0x8] ;  /* 0x01000100ff0877ac */ /* 0x000f220008000a00 */
[----:B0-----:R-:W-:Y:S02]  /*01f0*/  IMAD.U32 R4, RZ, RZ, UR4 ;  /* 0x00000004ff047e24 */ /* 0x001fe4000f8e00ff */
[----:B------:R-:W-:-:S02]  /*0200*/  IMAD.U32 R5, RZ, RZ, UR5 ;  /* 0x00000005ff057e24 */ /* 0x000fc4000f8e00ff */
[----:B---3--:R-:W-:Y:S02]  /*0210*/  IMAD.U32 R6, RZ, RZ, UR6 ;  /* 0x00000006ff067e24 */ /* 0x008fe4000f8e00ff */
[----:B------:R-:W-:Y:S01]  /*0220*/  IMAD.U32 R7, RZ, RZ, UR7 ;  /* 0x00000007ff077e24 */ /* 0x000fe2000f8e00ff */
[----:B----4-:R-:W-:Y:S01]  /*0230*/  MOV R10, UR8 ;  /* 0x00000008000a7c02 */ /* 0x010fe20008000f00 */
[----:B-1----:R-:W-:-:S07]  /*0240*/  IMAD.U32 R11, RZ, RZ, UR9 ;  /* 0x00000009ff0b7e24 */ /* 0x002fce000f8e00ff */
[----:B------:R-:W-:-:S07]  /*0250*/  LEPC R20, `(.L_x_4) ;  /* 0x000000001014794e */ /* 0x000fce0000000000 */
[----:B--2---:R-:W-:Y:S05]  /*0260*/  CALL.ABS.NOINC R2 ;  /* 0x0000000002007343 */ /* 0x004fea0003c00000 */
.L_x_4:
[----:B------:R-:W0:Y:S01]  /*0270*/  LDC.64 R2, c[0x0][0x390] ;  /* 0x0000e400ff027b82 */ /* 0x000e220000000a00 */
[----:B------:R-:W-:Y:S01]  /*0280*/  BSSY.RECONVERGENT B6, `(.L_x_5) ;  /* 0x0000014000067945 */ /* 0x000fe20003800200 */
[----:B0-----:R-:W-:-:S05]  /*0290*/  IMAD R23, R2, R3, RZ ;  /* 0x0000000302177224 */ /* 0x001fca00078e02ff */
[----:B------:R-:W-:-:S13]  /*02a0*/  ISETP.GE.U32.AND P0, PT, R18, R23, PT ;  /* 0x000000171200720c */ /* 0x000fda0003f06070 */
[----:B------:R-:W-:Y:S05]  /*02b0*/  @!P0 BRA `(.L_x_6) ;  /* 0x0000000000408947 */ /* 0x000fea0003800000 */
[----:B------:R-:W-:Y:S01]  /*02c0*/  MOV R0, 0x0 ;  /* 0x0000000000007802 */ /* 0x000fe20000000f00 */
[----:B------:R-:W0:Y:S01]  /*02d0*/  LDCU.64 UR4, c[0x4][0x28] ;  /* 0x01000500ff0477ac */ /* 0x000e220008000a00 */
[----:B------:R-:W-:Y:S02]  /*02e0*/  HFMA2 R12, -RZ, RZ, 0, 5.9604644775390625e-08 ;  /* 0x00000001ff0c7431 */ /* 0x000fe400000001ff */
[----:B------:R-:W-:Y:S01]  /*02f0*/  IMAD.MOV.U32 R8, RZ, RZ, 0x53 ;  /* 0x00000053ff087424 */ /* 0x000fe200078e00ff */
[----:B------:R1:W2:Y:S01]  /*0300*/  LDC.64 R2, c[0x4][R0] ;  /* 0x0100000000027b82 */ /* 0x0002a20000000a00 */
[----:B------:R-:W3:Y:S01]  /*0310*/  LDCU.64 UR6, c[0x4][0x20] ;  /* 0x01000400ff0677ac */ /* 0x000ee20008000a00 */
[----:B------:R-:W-:Y:S01]  /*0320*/  IMAD.MOV.U32 R13, RZ, RZ, RZ ;  /* 0x000000ffff0d7224 */ /* 0x000fe200078e00ff */
[----:B------:R-:W4:Y:S01]  /*0330*/  LDCU.64 UR8, c[0x4][0x8] ;  /* 0x01000100ff0877ac */ /* 0x000f220008000a00 */
[----:B0-----:R-:W-:Y:S02]  /*0340*/  IMAD.U32 R4, RZ, RZ, UR4 ;  /* 0x00000004ff047e24 */ /* 0x001fe4000f8e00ff */
[----:B------:R-:W-:-:S02]  /*0350*/  IMAD.U32 R5, RZ, RZ, UR5 ;  /* 0x00000005ff057e24 */ /* 0x000fc4000f8e00ff */
[----:B---3--:R-:W-:Y:S01]  /*0360*/  IMAD.U32 R6, RZ, RZ, UR6 ;  /* 0x00000006ff067e24 */ /* 0x008fe2000f8e00ff */
[----:B------:R-:W-:Y:S01]  /*0370*/  MOV R7, UR7 ;  /* 0x0000000700077c02 */ /* 0x000fe20008000f00 */
[----:B----4-:R-:W-:Y:S02]  /*0380*/  IMAD.U32 R10, RZ, RZ, UR8 ;  /* 0x00000008ff0a7e24 */ /* 0x010fe4000f8e00ff */
[----:B-1----:R-:W-:-:S07]  /*0390*/  IMAD.U32 R11, RZ, RZ, UR9 ;  /* 0x00000009ff0b7e24 */ /* 0x002fce000f8e00ff */
[----:B------:R-:W-:-:S07]  /*03a0*/  LEPC R20, `(.L_x_6) ;  /* 0x000000001014794e */ /* 0x000fce0000000000 */
[----:B--2---:R-:W-:Y:S05]  /*03b0*/  CALL.ABS.NOINC R2 ;  /* 0x0000000002007343 */ /* 0x004fea0003c00000 */
.L_x_6:
[----:B------:R-:W-:Y:S05]  /*03c0*/  BSYNC.RECONVERGENT B6 ;  /* 0x0000000000067941 */ /* 0x000fea0003800200 */
.L_x_5:
[----:B------:R-:W0:Y:S02]  /*03d0*/  LDCU UR4, c[0x0][0x388] ;  /* 0x00007100ff0477ac */ /* 0x000e240008000800 */
[----:B0-----:R-:W-:-:S09]  /*03e0*/  UISETP.GE.U32.AND UP0, UPT, UR4, 0x1001, UPT ;  /* 0x000010010400788c */ /* 0x001fd2000bf06070 */
[----:B------:R-:W-:Y:S05]  /*03f0*/  BRA.U !UP0, `(.L_x_7) ;  /* 0x0000000108407547 */ /* 0x000fea000b800000 */
[----:B------:R-:W-:Y:S01]  /*0400*/  MOV R0, 0x0 ;  /* 0x0000000000007802 */ /* 0x000fe20000000f00 */
[----:B------:R-:W0:Y:S01]  /*0410*/  LDCU.64 UR4, c[0x4][0x30] ;  /* 0x01000600ff0477ac */ /* 0x000e220008000a00 */
[----:B------:R-:W-:Y:S02]  /*0420*/  HFMA2 R8, -RZ, RZ, 0, 5.0067901611328125e-06 ;  /* 0x00000054ff087431 */ /* 0x000fe400000001ff */
[----:B------:R-:W-:Y:S01]  /*0430*/  IMAD.MOV.U32 R12, RZ, RZ, 0x1 ;  /* 0x00000001ff0c7424 */ /* 0x000fe200078e00ff */
[----:B------:R1:W2:Y:S01]  /*0440*/  LDC.64 R2, c[0x4][R0] ;  /* 0x0100000000027b82 */ /* 0x0002a20000000a00 */
[----:B------:R-:W3:Y:S01]  /*0450*/  LDCU.64 UR6, c[0x4][0x20] ;  /* 0x01000400ff0677ac */ /* 0x000ee20008000a00 */
[----:B------:R-:W-:Y:S01]  /*0460*/  IMAD.MOV.U32 R13, RZ, RZ, RZ ;  /* 0x000000ffff0d7224 */ /* 0x000fe200078e00ff */
[----:B------:R-:W4:Y:S01]  /*0470*/  LDCU.64 UR8, c[0x4][0x8] ;  /* 0x01000100ff0877ac */ /* 0x000f220008000a00 */
[----:B0-----:R-:W-:Y:S02]  /*0480*/  IMAD.U32 R4, RZ, RZ, UR4 ;  /* 0x00000004ff047e24 */ /* 0x001fe4000f8e00ff */
[----:B------:R-:W-:Y:S01]  /*0490*/  IMAD.U32 R5, RZ, RZ, UR5 ;  /* 0x00000005ff057e24 */ /* 0x000fe2000f8e00ff */
[----:B---3--:R-:W-:Y:S01]  /*04a0*/  MOV R6, UR6 ;  /* 0x0000000600067c02 */ /* 0x008fe20008000f00 */
[----:B------:R-:W-:-:S02]  /*04b0*/  IMAD.U32 R7, RZ, RZ, UR7 ;  /* 0x00000007ff077e24 */ /* 0x000fc4000f8e00ff */
[----:B----4-:R-:W-:Y:S02]  /*04c0*/  IMAD.U32 R10, RZ, RZ, UR8 ;  /* 0x00000008ff0a7e24 */ /* 0x010fe4000f8e00ff */
[----:B-1----:R-:W-:-:S07]  /*04d0*/  IMAD.U32 R11, RZ, RZ, UR9 ;  /* 0x00000009ff0b7e24 */ /* 0x002fce000f8e00ff */
[----:B------:R-:W-:-:S07]  /*04e0*/  LEPC R20, `(.L_x_7) ;  /* 0x000000001014794e */ /* 0x000fce0000000000 */
[----:B--2---:R-:W-:Y:S05]  /*04f0*/  CALL.ABS.NOINC R2 ;  /* 0x0000000002007343 */ /* 0x004fea0003c00000 */
.L_x_7:
[----:B------:R-:W0:Y:S02]  /*0500*/  LDCU UR4, c[0x0][0x38c] ;  /* 0x00007180ff0477ac */ /* 0x000e240008000800 */
[----:B0-----:R-:W-:-:S09]  /*0510*/  UISETP.GE.U32.AND UP0, UPT, UR4, 0x1001, UPT ;  /* 0x000010010400788c */ /* 0x001fd2000bf06070 */
[----:B------:R-:W-:Y:S05]  /*0520*/  BRA.U !UP0, `(.L_x_8) ;  /* 0x0000000108407547 */ /* 0x000fea000b800000 */
[----:B------:R-:W-:Y:S01]  /*0530*/  MOV R0, 0x0 ;  /* 0x0000000000007802 */ /* 0x000fe20000000f00 */
[----:B------:R-:W0:Y:S01]  /*0540*/  LDCU.64 UR4, c[0x4][0x38] ;  /* 0x01000700ff0477ac */ /* 0x000e220008000a00 */
[----:B------:R-:W-:Y:S02]  /*0550*/  IMAD.MOV.U32 R8, RZ, RZ, 0x55 ;  /* 0x00000055ff087424 */ /* 0x000fe400078e00ff */
[----:B------:R1:W2:Y:S01]  /*0560*/  LDC.64 R2, c[0x4][R0] ;  /* 0x0100000000027b82 */ /* 0x0002a20000000a00 */
[----:B------:R-:W3:Y:S01]  /*0570*/  LDCU.64 UR6, c[0x4][0x20] ;  /* 0x01000400ff0677ac */ /* 0x000ee20008000a00 */
[----:B------:R-:W-:Y:S02]  /*0580*/  IMAD.MOV.U32 R12, RZ, RZ, 0x1 ;  /* 0x00000001ff0c7424 */ /* 0x000fe400078e00ff */
[----:B------:R-:W-:Y:S01]  /*0590*/  IMAD.MOV.U32 R13, RZ, RZ, RZ ;  /* 0x000000ffff0d7224 */ /* 0x000fe200078e00ff */
[----:B------:R-:W4:Y:S01]  /*05a0*/  LDCU.64 UR8, c[0x4][0x8] ;  /* 0x01000100ff0877ac */ /* 0x000f220008000a00 */
[----:B0-----:R-:W-:Y:S01]  /*05b0*/  IMAD.U32 R4, RZ, RZ, UR4 ;  /* 0x00000004ff047e24 */ /* 0x001fe2000f8e00ff */
[----:B------:R-:W-:Y:S01]  /*05c0*/  MOV R5, UR5 ;  /* 0x0000000500057c02 */ /* 0x000fe20008000f00 */
[----:B---3--:R-:W-:-:S02]  /*05d0*/  IMAD.U32 R6, RZ, RZ, UR6 ;  /* 0x00000006ff067e24 */ /* 0x008fc4000f8e00ff */
[----:B------:R-:W-:Y:S02]  /*05e0*/  IMAD.U32 R7, RZ, RZ, UR7 ;  /* 0x00000007ff077e24 */ /* 0x000fe4000f8e00ff */
[----:B----4-:R-:W-:Y:S01]  /*05f0*/  IMAD.U32 R10, RZ, RZ, UR8 ;  /* 0x00000008ff0a7e24 */ /* 0x010fe2000f8e00ff */
[----:B-1----:R-:W-:-:S07]  /*0600*/  MOV R11, UR9 ;  /* 0x00000009000b7c02 */ /* 0x002fce0008000f00 */
[----:B------:R-:W-:-:S07]  /*0610*/  LEPC R20, `(.L_x_8) ;  /* 0x000000001014794e */ /* 0x000fce0000000000 */
[----:B--2---:R-:W-:Y:S05]  /*0620*/  CALL.ABS.NOINC R2 ;  /* 0x0000000002007343 */ /* 0x004fea0003c00000 */
.L_x_8:
[----:B------:R-:W0:Y:S02]  /*0630*/  LDCU UR4, c[0x0][0x398] ;  /* 0x00007300ff0477ac */ /* 0x000e240008000800 */
[----:B0-----:R-:W-:-:S04]  /*0640*/  UIADD3 UR4, UPT, UPT, UR4, -0x3, URZ ;  /* 0xfffffffd04047890 */ /* 0x001fc8000fffe0ff */
[----:B------:R-:W-:-:S09]  /*0650*/  UISETP.GE.U32.AND UP0, UPT, UR4, 0x2, UPT ;  /* 0x000000020400788c */ /* 0x000fd2000bf06070 */
[----:B------:R-:W-:Y:S05]  /*0660*/  BRA.U !UP0, `(.L_x_9) ;  /* 0x0000000108407547 */ /* 0x000fea000b800000 */
        /* <DEDUP_REMOVED lines=8> */
[----:B0-----:R-:W-:Y:S01]  /*06f0*/  MOV R4, UR4 ;  /* 0x0000000400047c02 */ /* 0x001fe20008000f00 */
[----:B------:R-:W-:-:S02]  /*0700*/  IMAD.U32 R5, RZ, RZ, UR5 ;  /* 0x00000005ff057e24 */ /* 0x000fc4000f8e00ff */
[----:B---3--:R-:W-:Y:S02]  /*0710*/  IMAD.U32 R6, RZ, RZ, UR6 ;  /* 0x00000006ff067e24 */ /* 0x008fe4000f8e00ff */
[----:B------:R-:W-:Y:S01]  /*0720*/  IMAD.U32 R7, RZ, RZ, UR7 ;  /* 0x00000007ff077e24 */ /* 0x000fe2000f8e00ff */
[----:B----4-:R-:W-:Y:S01]  /*0730*/  MOV R10, UR8 ;  /* 0x00000008000a7c02 */ /* 0x010fe20008000f00 */
[----:B-1----:R-:W-:-:S07]  /*0740*/  IMAD.U32 R11, RZ, RZ, UR9 ;  /* 0x00000009ff0b7e24 */ /* 0x002fce000f8e00ff */
[----:B------:R-:W-:-:S07]  /*0750*/  LEPC R20, `(.L_x_9) ;  /* 0x000000001014794e */ /* 0x000fce0000000000 */
[----:B--2---:R-:W-:Y:S05]  /*0760*/  CALL.ABS.NOINC R2 ;  /* 0x0000000002007343 */ /* 0x004fea0003c00000 */
.L_x_9:
[----:B------:R-:W0:Y:S01]  /*0770*/  LDCU UR4, c[0x0][0x3a8] ;  /* 0x00007500ff0477ac */ /* 0x000e220008000800 */
[----:B------:R-:W1:Y:S01]  /*0780*/  LDC.64 R16, c[0x0][0x358] ;  /* 0x0000d600ff107b82 */ /* 0x000e620000000a00 */
[----:B0-----:R-:W-:-:S09]  /*0790*/  UISETP.GE.U32.AND UP0, UPT, UR4, 0x1001, UPT ;  /* 0x000010010400788c */ /* 0x001fd2000bf06070 */
[----:B------:R-:W-:Y:S05]  /*07a0*/  BRA.U !UP0, `(.L_x_10) ;  /* 0x0000000108407547 */ /* 0x000fea000b800000 */
[----:B------:R-:W-:Y:S01]  /*07b0*/  MOV R2, 0x0 ;  /* 0x0000000000027802 */ /* 0x000fe20000000f00 */
[----:B------:R-:W0:Y:S01]  /*07c0*/  LDCU.64 UR4, c[0x4][0x48] ;  /* 0x01000900ff0477ac */ /* 0x000e220008000a00 */
[----:B------:R-:W-:Y:S02]  /*07d0*/  HFMA2 R12, -RZ, RZ, 0, 5.9604644775390625e-08 ;  /* 0x00000001ff0c7431 */ /* 0x000fe400000001ff */
[----:B------:R-:W-:Y:S01]  /*07e0*/  IMAD.MOV.U32 R8, RZ, RZ, 0x57 ;  /* 0x00000057ff087424 */ /* 0x000fe200078e00ff */
[----:B------:R-:W2:Y:S01]  /*07f0*/  LDCU.64 UR6, c[0x4][0x20] ;  /* 0x01000400ff0677ac */ /* 0x000ea20008000a00 */
[----:B------:R-:W3:Y:S01]  /*0800*/  LDC.64 R2, c[0x4][R2] ;  /* 0x0100000002027b82 */ /* 0x000ee20000000a00 */
[----:B------:R-:W-:Y:S01]  /*0810*/  IMAD.MOV.U32 R13, RZ, RZ, RZ ;  /* 0x000000ffff0d7224 */ /* 0x000fe200078e00ff */
[----:B------:R-:W4:Y:S01]  /*0820*/  LDCU.64 UR8, c[0x4][0x8] ;  /* 0x01000100ff0877ac */ /* 0x000f220008000a00 */
[----:B0-----:R-:W-:Y:S02]  /*0830*/  IMAD.U32 R4, RZ, RZ, UR4 ;  /* 0x00000004ff047e24 */ /* 0x001fe4000f8e00ff */
[----:B------:R-:W-:-:S02]  /*0840*/  IMAD.U32 R5, RZ, RZ, UR5 ;  /* 0x00000005ff057e24 */ /* 0x000fc4000f8e00ff */
[----:B--2---:R-:W-:Y:S01]  /*0850*/  IMAD.U32 R6, RZ, RZ, UR6 ;  /* 0x00000006ff067e24 */ /* 0x004fe2000f8e00ff */
[----:B------:R-:W-:Y:S01]  /*0860*/  MOV R7, UR7 ;  /* 0x0000000700077c02 */ /* 0x000fe20008000f00 */
[----:B----4-:R-:W-:Y:S02]  /*0870*/  IMAD.U32 R10, RZ, RZ, UR8 ;  /* 0x00000008ff0a7e24 */ /* 0x010fe4000f8e00ff */
[----:B------:R-:W-:-:S07]  /*0880*/  IMAD.U32 R11, RZ, RZ, UR9 ;  /* 0x00000009ff0b7e24 */ /* 0x000fce000f8e00ff */
[----:B------:R-:W-:-:S07]  /*0890*/  LEPC R20, `(.L_x_10) ;  /* 0x000000001014794e */ /* 0x000fce0000000000 */
[----:B-1-3--:R-:W-:Y:S05]  /*08a0*/  CALL.ABS.NOINC R2 ;  /* 0x0000000002007343 */ /* 0x00afea0003c00000 */
.L_x_10:
[----:B------:R-:W0:Y:S01]  /*08b0*/  LDC R15, c[0x0][0x398] ;  /* 0x0000e600ff0f7b82 */ /* 0x000e220000000800 */
[C---:B-1----:R-:W-:Y:S02]  /*08c0*/  R2UR UR6, R16.reuse ;  /* 0x00000000100672ca */ /* 0x042fe400000e0000 */
[C---:B------:R-:W-:Y:S02]  /*08d0*/  R2UR UR7, R17.reuse ;  /* 0x00000000110772ca */ /* 0x040fe400000e0000 */
[C---:B------:R-:W-:Y:S02]  /*08e0*/  R2UR UR4, R16.reuse ;  /* 0x00000000100472ca */ /* 0x040fe400000e0000 */
[C---:B------:R-:W-:Y:S01]  /*08f0*/  R2UR UR5, R17.reuse ;  /* 0x00000000110572ca */ /* 0x040fe200000e0000 */
[----:B------:R-:W1:Y:S01]  /*0900*/  LDC.64 R2, c[0x0][0x380] ;  /* 0x0000e000ff027b82 */ /* 0x000e620000000a00 */
[----:B------:R-:W-:Y:S02]  /*0910*/  R2UR UR8, R16 ;  /* 0x00000000100872ca */ /* 0x000fe400000e0000 */
[----:B------:R-:W-:Y:S01]  /*0920*/  R2UR UR9, R17 ;  /* 0x00000000110972ca */ /* 0x000fe200000e0000 */
[----:B0-----:R-:W-:-:S04]  /*0930*/  IMAD R5, R18, R15, RZ ;  /* 0x0000000f12057224 */ /* 0x001fc800078e02ff */
[C---:B------:R-:W-:Y:S02]  /*0940*/  VIADD R7, R5.reuse, 0x1 ;  /* 0x0000000105077836 */ /* 0x040fe40000000000 */
[C---:B------:R-:W-:Y:S01]  /*0950*/  VIADD R9, R5.reuse, 0x2 ;  /* 0x0000000205097836 */ /* 0x040fe20000000000 */
[-C--:B-1----:R-:W-:Y:S02]  /*0960*/  IADD3 R4, P0, PT, R5, R2.reuse, RZ ;  /* 0x0000000205047210 */ /* 0x082fe40007f1e0ff */
[----:B------:R-:W-:-:S03]  /*0970*/  IADD3 R6, P1, PT, R7, R2, RZ ;  /* 0x0000000207067210 */ /* 0x000fc60007f3e0ff */
[--C-:B------:R-:W-:Y:S01]  /*0980*/  IMAD.X R5, RZ, RZ, R3.reuse, P0 ;  /* 0x000000ffff057224 */ /* 0x100fe200000e0603 */
[----:B------:R-:W-:Y:S02]  /*0990*/  IADD3.X R7, PT, PT, RZ, R3, RZ, P1, !PT ;  /* 0x00000003ff077210 */ /* 0x000fe40000ffe4ff */
[----:B------:R-:W-:Y:S02]  /*09a0*/  IADD3 R8, P1, PT, R9, R2, RZ ;  /* 0x0000000209087210 */ /* 0x000fe40007f3e0ff */
[----:B------:R0:W2:Y:S01]  /*09b0*/  LDG.E.U8.CONSTANT R4, desc[UR4][R4.64] ;  /* 0x0000000404047981 */ /* 0x0000a2000c1e9100 */
[----:B------:R-:W1:Y:S03]  /*09c0*/  LDCU.64 UR4, c[0x0][0x3a0] ;  /* 0x00007400ff0477ac */ /* 0x000e660008000a00 */
[----:B------:R-:W3:Y:S01]  /*09d0*/  LDG.E.U8.CONSTANT R6, desc[UR6][R6.64] ;  /* 0x0000000606067981 */ /* 0x000ee2000c1e9100 */
[----:B------:R-:W-:-:S05]  /*09e0*/  IMAD.X R9, RZ, RZ, R3, P1 ;  /* 0x000000ffff097224 */ /* 0x000fca00008e0603 */
[----:B------:R-:W4:Y:S01]  /*09f0*/  LDG.E.U8.CONSTANT R8, desc[UR8][R8.64] ;  /* 0x0000000808087981 */ /* 0x000f22000c1e9100 */
[----:B0-----:R-:W-:-:S04]  /*0a00*/  LOP3.LUT R5, R19, 0x1, R24, 0xc8, !PT ;  /* 0x0000000113057812 */ /* 0x001fc800078ec818 */
[----:B------:R-:W-:Y:S02]  /*0a10*/  ISETP.NE.U32.AND P0, PT, R5, 0x1, PT ;  /* 0x000000010500780c */ /* 0x000fe40003f05070 */
[----:B--2---:R-:W-:Y:S02]  /*0a20*/  I2FP.F32.U32 R0, R4 ;  /* 0x0000000400007245 */ /* 0x004fe40000201000 */
[----:B---3--:R-:W-:-:S05]  /*0a30*/  I2FP.F32.U32 R10, R6 ;  /* 0x00000006000a7245 */ /* 0x008fca0000201000 */
[----:B------:R-:W-:Y:S01]  /*0a40*/  FMUL R11, R10, 0.58700001239776611328 ;  /* 0x3f1645a20a0b7820 */ /* 0x000fe20000400000 */
[----:B----4-:R-:W-:-:S03]  /*0a50*/  I2FP.F32.U32 R13, R8 ;  /* 0x00000008000d7245 */ /* 0x010fc60000201000 */
[----:B------:R-:W-:-:S04]  /*0a60*/  FFMA R0, R0, 0.29899999499320983887, R11 ;  /* 0x3e99168700007823 */ /* 0x000fc8000000000b */
[----:B------:R-:W-:-:S05]  /*0a70*/  FFMA R0, R13, 0.11400000005960464478, R0 ;  /* 0x3de978d50d007823 */ /* 0x000fca0000000000 */
[----:B------:R-:W-:-:S04]  /*0a80*/  FMNMX.NAN R0, R0, 255, PT ;  /* 0x437f000000007809 */ /* 0x000fc80003820000 */
[----:B------:R-:W0:Y:S01]  /*0a90*/  F2I.U32.TRUNC.NTZ R7, R0 ;  /* 0x0000000000077305 */ /* 0x000e22000020f000 */
[----:B-1----:R-:W-:-:S05]  /*0aa0*/  IADD3 R4, P1, PT, R22, UR4, RZ ;  /* 0x0000000416047c10 */ /* 0x002fca000ff3e0ff */
[----:B------:R-:W-:-:S05]  /*0ab0*/  IMAD.X R5, RZ, RZ, UR5, P1 ;  /* 0x00000005ff057e24 */ /* 0x000fca00088e06ff */
[----:B0-----:R0:W-:Y:S01]  /*0ac0*/  STG.E.U8 desc[UR6][R4.64], R7 ;  /* 0x0000000704007986 */ /* 0x0011e2000c101106 */
[----:B------:R-:W-:Y:S05]  /*0ad0*/  @!P0 EXIT ;  /* 0x000000000000894d */ /* 0x000fea0003800000 */
[----:B------:R-:W-:Y:S02]  /*0ae0*/  IADD3 R23, PT, PT, R23, -0x1, RZ ;  /* 0xffffffff17177810 */ /* 0x000fe40007ffe0ff */
[----:B------:R-:W-:Y:S02]  /*0af0*/  R2UR UR6, R16 ;  /* 0x00000000100672ca */ /* 0x000fe400000e0000 */
[----:B------:R-:W-:Y:S02]  /*0b00*/  VIMNMX.U32 R0, PT, PT, R18, R23, PT ;  /* 0x0000001712007248 */ /* 0x000fe40003fe0000 */
[C---:B------:R-:W-:Y:S02]  /*0b10*/  R2UR UR7, R17.reuse ;  /* 0x00000000110772ca */ /* 0x040fe400000e0000 */
[----:B------:R-:W-:Y:S01]  /*0b20*/  R2UR UR4, R16 ;  /* 0x00000000100472ca */ /* 0x000fe200000e0000 */
[----:B0-----:R-:W-:Y:S01]  /*0b30*/  IMAD R5, R0, R15, RZ ;  /* 0x0000000f00057224 */ /* 0x001fe200078e02ff */
[----:B------:R-:W-:-:S02]  /*0b40*/  R2UR UR5, R17 ;  /* 0x00000000110572ca */ /* 0x000fc400000e0000 */
[----:B------:R-:W-:Y:S01]  /*0b50*/  R2UR UR8, R16 ;  /* 0x00000000100872ca */ /* 0x000fe200000e0000 */
[C---:B------:R-:W-:Y:S01]  /*0b60*/  VIADD R7, R5.reuse, 0x1 ;  /* 0x0000000105077836 */ /* 0x040fe20000000000 */
[CC--:B------:R-:W-:Y:S01]  /*0b70*/  IADD3 R4, P0, PT, R5.reuse, R2.reuse, RZ ;  /* 0x0000000205047210 */ /* 0x0c0fe20007f1e0ff */
[----:B------:R-:W-:Y:S01]  /*0b80*/  VIADD R5, R5, 0x2 ;  /* 0x0000000205057836 */ /* 0x000fe20000000000 */
[----:B------:R-:W-:Y:S02]  /*0b90*/  R2UR UR9, R17 ;  /* 0x00000000110972ca */ /* 0x000fe400000e0000 */
[----:B------:R-:W-:-:S05]  /*0ba0*/  IADD3 R6, P1, PT, R7, R2, RZ ;  /* 0x0000000207067210 */ /* 0x000fca0007f3e0ff */
[--C-:B------:R-:W-:Y:S01]  /*0bb0*/  IMAD.X R7, RZ, RZ, R3.reuse, P1 ;  /* 0x000000ffff077224 */ /* 0x100fe200008e0603 */
[----:B------:R-:W-:Y:S02]  /*0bc0*/  IADD3 R2, P1, PT, R5, R2, RZ ;  /* 0x0000000205027210 */ /* 0x000fe40007f3e0ff */
[----:B------:R-:W-:Y:S02]  /*0bd0*/  IADD3.X R5, PT, PT, RZ, R3, RZ, P0, !PT ;  /* 0x00000003ff057210 */ /* 0x000fe400007fe4ff */
[----:B------:R-:W2:Y:S01]  /*0be0*/  LDG.E.U8.CONSTANT R6, desc[UR6][R6.64] ;  /* 0x0000000606067981 */ /* 0x000ea2000c1e9100 */
[----:B------:R-:W-:-:S03]  /*0bf0*/  IMAD.X R3, RZ, RZ, R3, P1 ;  /* 0x000000ffff037224 */ /* 0x000fc600008e0603 */
[----:B------:R-:W3:Y:S01]  /*0c00*/  LDG.E.U8.CONSTANT R4, desc[UR4][R4.64] ;  /* 0x0000000404047981 */ /* 0x000ee2000c1e9100 */
[----:B------:R-:W0:Y:S03]  /*0c10*/  LDCU UR4, c[0x0][0x390] ;  /* 0x00007200ff0477ac */ /* 0x000e260008000800 */
[----:B------:R1:W4:Y:S01]  /*0c20*/  LDG.E.U8.CONSTANT R2, desc[UR8][R2.64] ;  /* 0x0000000802027981 */ /* 0x000322000c1e9100 */
[----:B------:R-:W-:Y:S01]  /*0c30*/  IMAD.MOV.U32 R15, RZ, RZ, 0x3f13c499 ;  /* 0x3f13c499ff0f7424 */ /* 0x000fe200078e00ff */
[----:B------:R-:W-:Y:S01]  /*0c40*/  BSSY.RECONVERGENT B0, `(.L_x_11) ;  /* 0x0000019000007945 */ /* 0x000fe20003800200 */
[----:B------:R-:W-:Y:S01]  /*0c50*/  IMAD.MOV.U32 R8, RZ, RZ, 0x3fddc0ca ;  /* 0x3fddc0caff087424 */ /* 0x000fe200078e00ff */
[----:B------:R-:W-:Y:S02]  /*0c60*/  LOP3.LUT R24, R24, 0xffffffe, RZ, 0xc0, !PT ;  /* 0x0ffffffe18187812 */ /* 0x000fe400078ec0ff */
[----:B--2---:R-:W-:Y:S01]  /*0c70*/  I2FP.F32.U32 R14, R6 ;  /* 0x00000006000e7245 */ /* 0x004fe20000201000 */
[----:B------:R-:W-:Y:S01]  /*0c80*/  FFMA R6, R15, -R8, 1 ;  /* 0x3f8000000f067423 */ /* 0x000fe20000000808 */
[----:B---3--:R-:W-:-:S03]  /*0c90*/  I2FP.F32.U32 R0, R4 ;  /* 0x0000000400007245 */ /* 0x008fc60000201000 */
[----:B------:R-:W-:Y:S01]  /*0ca0*/  FMUL R9, R14, 0.58700001239776611328 ;  /* 0x3f1645a20e097820 */ /* 0x000fe20000400000 */
[----:B-1----:R-:W-:Y:S01]  /*0cb0*/  FFMA R3, R6, R15, 0.57721859216690063477 ;  /* 0x3f13c49906037423 */ /* 0x002fe2000000000f */
[----:B------:R-:W-:Y:S02]  /*0cc0*/  IADD3 R6, PT, PT, R18, 0x1, RZ ;  /* 0x0000000112067810 */ /* 0x000fe40007ffe0ff */
[----:B----4-:R-:W-:Y:S01]  /*0cd0*/  I2FP.F32.U32 R11, R2 ;  /* 0x00000002000b7245 */ /* 0x010fe20000201000 */
[----:B------:R-:W-:Y:S01]  /*0ce0*/  FFMA R0, R0, 0.29899999499320983887, R9 ;  /* 0x3e99168700007823 */ /* 0x000fe20000000009 */
[----:B------:R-:W-:Y:S02]  /*0cf0*/  VIMNMX.U32 R4, PT, PT, R23, R6, PT ;  /* 0x0000000617047248 */ /* 0x000fe40003fe0000 */
[--C-:B0-----:R-:W-:Y:S01]  /*0d00*/  VIADDMNMX.U32 R18, R18, UR4, R23.reuse, PT ;  /* 0x0000000412127c46 */ /* 0x101fe2000b800017 */
[----:B------:R-:W-:Y:S01]  /*0d10*/  FFMA R13, R11, 0.11400000005960464478, R0 ;  /* 0x3de978d50b0d7823 */ /* 0x000fe20000000000 */
[----:B------:R-:W-:-:S03]  /*0d20*/  VIADDMNMX.U32 R6, R6, UR4, R23, PT ;  /* 0x0000000406067c46 */ /* 0x000fc6000b800017 */
[----:B------:R-:W-:-:S04]  /*0d30*/  FADD R0, -R11, R13 ;  /* 0x0000000d0b007221 */ /* 0x000fc80000000100 */
[----:B------:R-:W0:Y:S01]  /*0d40*/  FCHK P0, R0, 1.7324459552764892578 ;  /* 0x3fddc0ca00007902 */ /* 0x000e220000000000 */
[----:B------:R-:W-:-:S04]  /*0d50*/  FFMA R2, R0, R3, RZ ;  /* 0x0000000300027223 */ /* 0x000fc800000000ff */
[----:B------:R-:W-:-:S04]  /*0d60*/  FFMA R5, R2, -1.7324459552764892578, R0 ;  /* 0xbfddc0ca02057823 */ /* 0x000fc80000000000 */
[----:B------:R-:W-:Y:S01]  /*0d70*/  FFMA R7, R3, R5, R2 ;  /* 0x0000000503077223 */ /* 0x000fe20000000002 */
[----:B0-----:R-:W-:Y:S06]  /*0d80*/  @!P0 BRA `(.L_x_12) ;  /* 0x0000000000108947 */ /* 0x001fec0003800000 */
[----:B------:R-:W-:Y:S01]  /*0d90*/  IMAD.MOV.U32 R3, RZ, RZ, 0x3fddc0ca ;  /* 0x3fddc0caff037424 */ /* 0x000fe200078e00ff */
[----:B------:R-:W-:-:S07]  /*0da0*/  MOV R2, 0xdc0 ;  /* 0x00000dc000027802 */ /* 0x000fce0000000f00 */
[----:B------:R-:W-:Y:S05]  /*0db0*/  CALL.REL.NOINC `($__internal_0_$__cuda_sm3x_div_rn_noftz_f32_slowpath) ;  /* 0x0000001000647944 */ /* 0x000fea0003c00000 */
[----:B------:R-:W-:-:S07]  /*0dc0*/  IMAD.MOV.U32 R7, RZ, RZ, R0 ;  /* 0x000000ffff077224 */ /* 0x000fce00078e0000 */
.L_x_12:
[----:B------:R-:W-:Y:S05]  /*0dd0*/  BSYNC.RECONVERGENT B0 ;  /* 0x0000000000007941 */ /* 0x000fea0003800200 */
.L_x_11:
[----:B------:R-:W0:Y:S01]  /*0de0*/  LDCU UR4, c[0x0][0x398] ;  /* 0x00007300ff0477ac */ /* 0x000e220008000800 */
[C---:B------:R-:W-:Y:S02]  /*0df0*/  R2UR UR8, R16.reuse ;  /* 0x00000000100872ca */ /* 0x040fe400000e0000 */
[C---:B------:R-:W-:Y:S01]  /*0e00*/  R2UR UR9, R17.reuse ;  /* 0x00000000110972ca */ /* 0x040fe200000e0000 */
[----:B------:R-:W1:Y:S01]  /*0e10*/  LDCU.64 UR6, c[0x0][0x380] ;  /* 0x00007000ff0677ac */ /* 0x000e620008000a00 */
[C---:B------:R-:W-:Y:S02]  /*0e20*/  R2UR UR5, R17.reuse ;  /* 0x00000000110572ca */ /* 0x040fe400000e0000 */
[----:B------:R-:W-:Y:S02]  /*0e30*/  R2UR UR10, R16 ;  /* 0x00000000100a72ca */ /* 0x000fe400000e0000 */
[----:B------:R-:W-:Y:S01]  /*0e40*/  R2UR UR11, R17 ;  /* 0x00000000110b72ca */ /* 0x000fe200000e0000 */
[----:B0-----:R-:W-:Y:S01]  /*0e50*/  IMAD R0, R4, UR4, RZ ;  /* 0x0000000404007c24 */ /* 0x001fe2000f8e02ff */
[----:B------:R-:W-:-:S03]  /*0e60*/  R2UR UR4, R16 ;  /* 0x00000000100472ca */ /* 0x000fc600000e0000 */
[C---:B------:R-:W-:Y:S01]  /*0e70*/  VIADD R4, R0.reuse, 0x1 ;  /* 0x0000000100047836 */ /* 0x040fe20000000000 */
[C---:B-1----:R-:W-:Y:S02]  /*0e80*/  IADD3 R2, P0, PT, R0.reuse, UR6, RZ ;  /* 0x0000000600027c10 */ /* 0x042fe4000ff1e0ff */
[----:B------:R-:W-:Y:S02]  /*0e90*/  IADD3 R0, PT, PT, R0, 0x2, RZ ;  /* 0x0000000200007810 */ /* 0x000fe40007ffe0ff */
[----:B------:R-:W-:Y:S01]  /*0ea0*/  IADD3 R4, P1, PT, R4, UR6, RZ ;  /* 0x0000000604047c10 */ /* 0x000fe2000ff3e0ff */
[----:B------:R-:W-:-:S04]  /*0eb0*/  IMAD.X R3, RZ, RZ, UR7, P0 ;  /* 0x00000007ff037e24 */ /* 0x000fc800080e06ff */
[----:B------:R-:W-:Y:S01]  /*0ec0*/  IMAD.X R5, RZ, RZ, UR7, P1 ;  /* 0x00000007ff057e24 */ /* 0x000fe200088e06ff */
[----:B------:R-:W-:Y:S01]  /*0ed0*/  IADD3 R8, P1, PT, R0, UR6, RZ ;  /* 0x0000000600087c10 */ /* 0x000fe2000ff3e0ff */
[----:B------:R-:W2:Y:S04]  /*0ee0*/  LDG.E.U8.CONSTANT R2, desc[UR4][R2.64] ;  /* 0x0000000402027981 */ /* 0x000ea8000c1e9100 */
[----:B------:R-:W3:Y:S01]  /*0ef0*/  LDG.E.U8.CONSTANT R4, desc[UR8][R4.64] ;  /* 0x0000000804047981 */ /* 0x000ee2000c1e9100 */
[----:B------:R-:W-:-:S05]  /*0f00*/  IMAD.X R9, RZ, RZ, UR7, P1 ;  /* 0x00000007ff097e24 */ /* 0x000fca00088e06ff */
[----:B------:R-:W4:Y:S01]  /*0f10*/  LDG.E.U8.CONSTANT R8, desc[UR10][R8.64] ;  /* 0x0000000a08087981 */ /* 0x000f22000c1e9100 */
[----:B------:R-:W-:Y:S01]  /*0f20*/  MOV R15, 0x3f13c499 ;  /* 0x3f13c499000f7802 */ /* 0x000fe20000000f00 */
[C---:B------:R-:W-:Y:S01]  /*0f30*/  FADD R20, R7.reuse, -128 ;  /* 0xc300000007147421 */ /* 0x040fe20000000000 */
[----:B------:R-:W-:-:S04]  /*0f40*/  FSETP.GT.AND P4, PT, R7, 128, PT ;  /* 0x430000000700780b */ /* 0x000fc80003f84000 */
[C---:B------:R-:W-:Y:S01]  /*0f50*/  FSETP.GEU.AND P1, PT, R20.reuse, -255, PT ;  /* 0xc37f00001400780b */ /* 0x040fe20003f2e000 */
[----:B------:R-:W-:Y:S03]  /*0f60*/  BSSY.RECONVERGENT B0, `(.L_x_13) ;  /* 0x0000017000007945 */ /* 0x000fe60003800200 */
[----:B------:R-:W-:Y:S02]  /*0f70*/  FSEL R20, -R20, 255, P1 ;  /* 0x437f000014147808 */ /* 0x000fe40000800100 */
[----:B--2---:R-:W-:Y:S02]  /*0f80*/  I2FP.F32.U32 R0, R2 ;  /* 0x0000000200007245 */ /* 0x004fe40000201000 */
[----:B---3--:R-:W-:-:S05]  /*0f90*/  I2FP.F32.U32 R12, R4 ;  /* 0x00000004000c7245 */ /* 0x008fca0000201000 */
[----:B------:R-:W-:Y:S01]  /*0fa0*/  FMUL R11, R12, 0.58700001239776611328 ;  /* 0x3f1645a20c0b7820 */ /* 0x000fe20000400000 */
[----:B----4-:R-:W-:-:S03]  /*0fb0*/  I2FP.F32.U32 R10, R8 ;  /* 0x00000008000a7245 */ /* 0x010fc60000201000 */
[----:B------:R-:W-:-:S04]  /*0fc0*/  FFMA R11, R0, 0.29899999499320983887, R11 ;  /* 0x3e991687000b7823 */ /* 0x000fc8000000000b */
[----:B------:R-:W-:Y:S01]  /*0fd0*/  FFMA R11, R10, 0.11400000005960464478, R11 ;  /* 0x3de978d50a0b7823 */ /* 0x000fe2000000000b */
[----:B------:R-:W-:-:S03]  /*0fe0*/  IMAD.MOV.U32 R0, RZ, RZ, 0x3fddc0ca ;  /* 0x3fddc0caff007424 */ /* 0x000fc600078e00ff */
[----:B------:R-:W-:Y:S01]  /*0ff0*/  FADD R3, -R10, R11 ;  /* 0x0000000b0a037221 */ /* 0x000fe20000000100 */
[----:B------:R-:W-:-:S03]  /*1000*/  FFMA R0, R15, -R0, 1 ;  /* 0x3f8000000f007423 */ /* 0x000fc60000000800 */
[----:B------:R-:W0:Y:S01]  /*1010*/  FCHK P0, R3, 1.7324459552764892578 ;  /* 0x3fddc0ca03007902 */ /* 0x000e220000000000 */
[----:B------:R-:W-:-:S04]  /*1020*/  FFMA R0, R0, R15, 0.57721859216690063477 ;  /* 0x3f13c49900007423 */ /* 0x000fc8000000000f */
[----:B------:R-:W-:-:S04]  /*1030*/  FFMA R2, R0, R3, RZ ;  /* 0x0000000300027223 */ /* 0x000fc800000000ff */
[----:B------:R-:W-:Y:S01]  /*1040*/  FFMA R5, R2, -1.7324459552764892578, R3 ;  /* 0xbfddc0ca02057823 */ /* 0x000fe20000000003 */
[----:B------:R-:W-:-:S03]  /*1050*/  FSEL R4, R20, RZ, !P4 ;  /* 0x000000ff14047208 */ /* 0x000fc60006000000 */
[----:B------:R-:W-:Y:S01]  /*1060*/  FFMA R2, R0, R5, R2 ;  /* 0x0000000500027223 */ /* 0x000fe20000000002 */
[----:B0-----:R-:W-:Y:S06]  /*1070*/  @!P0 BRA `(.L_x_14) ;  /* 0x0000000000148947 */ /* 0x001fec0003800000 */
[----:B------:R-:W-:Y:S01]  /*1080*/  IMAD.MOV.U32 R0, RZ, RZ, R3 ;  /* 0x000000ffff007224 */ /* 0x000fe200078e0003 */
[----:B------:R-:W-:Y:S01]  /*1090*/  MOV R2, 0x10c0 ;  /* 0x000010c000027802 */ /* 0x000fe20000000f00 */
[----:B------:R-:W-:-:S07]  /*10a0*/  IMAD.MOV.U32 R3, RZ, RZ, 0x3fddc0ca ;  /* 0x3fddc0caff037424 */ /* 0x000fce00078e00ff */
[----:B------:R-:W-:Y:S05]  /*10b0*/  CALL.REL.NOINC `($__internal_0_$__cuda_sm3x_div_rn_noftz_f32_slowpath) ;  /* 0x0000000c00a47944 */ /* 0x000fea0003c00000 */
[----:B------:R-:W-:-:S07]  /*10c0*/  MOV R2, R0 ;  /* 0x0000000000027202 */ /* 0x000fce0000000f00 */
.L_x_14:
[----:B------:R-:W-:Y:S05]  /*10d0*/  BSYNC.RECONVERGENT B0 ;  /* 0x0000000000007941 */ /* 0x000fea0003800200 */
.L_x_13:
        /* <DEDUP_REMOVED lines=10> */
[C---:B-1----:R-:W-:Y:S01]  /*1180*/  IADD3 R22, P0, PT, R18.reuse, UR6, RZ ;  /* 0x0000000612167c10 */ /* 0x042fe2000ff1e0ff */
[----:B------:R-:W-:-:S03]  /*1190*/  VIADD R18, R18, 0x2 ;  /* 0x0000000212127836 */ /* 0x000fc60000000000 */
[----:B------:R-:W-:Y:S02]  /*11a0*/  IADD3 R26, P1, PT, R26, UR6, RZ ;  /* 0x000000061a1a7c10 */ /* 0x000fe4000ff3e0ff */
[----:B------:R-:W-:-:S03]  /*11b0*/  IADD3.X R23, PT, PT, RZ, UR7, RZ, P0, !PT ;  /* 0x00000007ff177c10 */ /* 0x000fc600087fe4ff */
[----:B------:R-:W-:Y:S01]  /*11c0*/  IMAD.X R27, RZ, RZ, UR7, P1 ;  /* 0x00000007ff1b7e24 */ /* 0x000fe200088e06ff */
[----:B------:R-:W-:Y:S01]  /*11d0*/  IADD3 R28, P1, PT, R18, UR6, RZ ;  /* 0x00000006121c7c10 */ /* 0x000fe2000ff3e0ff */
[----:B------:R-:W2:Y:S04]  /*11e0*/  LDG.E.U8.CONSTANT R22, desc[UR4][R22.64] ;  /* 0x0000000416167981 */ /* 0x000ea8000c1e9100 */
[----:B------:R-:W3:Y:S01]  /*11f0*/  LDG.E.U8.CONSTANT R9, desc[UR8][R26.64] ;  /* 0x000000081a097981 */ /* 0x000ee2000c1e9100 */
[----:B------:R-:W-:-:S05]  /*1200*/  IMAD.X R29, RZ, RZ, UR7, P1 ;  /* 0x00000007ff1d7e24 */ /* 0x000fca00088e06ff */
[----:B------:R-:W4:Y:S01]  /*1210*/  LDG.E.U8.CONSTANT R28, desc[UR10][R28.64] ;  /* 0x0000000a1c1c7981 */ /* 0x000f22000c1e9100 */
[----:B------:R-:W-:Y:S02]  /*1220*/  IMAD.MOV.U32 R7, RZ, RZ, 0x3f13c499 ;  /* 0x3f13c499ff077424 */ /* 0x000fe400078e00ff */
[----:B------:R-:W-:Y:S02]  /*1230*/  IMAD.MOV.U32 R10, RZ, RZ, 0x3fddc0ca ;  /* 0x3fddc0caff0a7424 */ /* 0x000fe400078e00ff */
        /* <DEDUP_REMOVED lines=10> */
[----:B------:R-:W-:-:S04]  /*12e0*/  FFMA R8, R5, 0.11400000005960464478, R0 ;  /* 0x3de978d505087823 */ /* 0x000fc80000000000 */
        /* <DEDUP_REMOVED lines=9> */
[----:B------:R-:W-:Y:S01]  /*1380*/  MOV R0, R3 ;  /* 0x0000000300007202 */ /* 0x000fe20000000f00 */
[----:B------:R-:W-:Y:S01]  /*1390*/  IMAD.MOV.U32 R3, RZ, RZ, 0x3fddc0ca ;  /* 0x3fddc0caff037424 */ /* 0x000fe200078e00ff */
[----:B------:R-:W-:-:S07]  /*13a0*/  MOV R2, 0x13c0 ;  /* 0x000013c000027802 */ /* 0x000fce0000000f00 */
[----:B------:R-:W-:Y:S05]  /*13b0*/  CALL.REL.NOINC `($__internal_0_$__cuda_sm3x_div_rn_noftz_f32_slowpath) ;  /* 0x0000000800e47944 */ /* 0x000fea0003c00000 */
[----:B------:R-:W-:-:S07]  /*13c0*/  IMAD.MOV.U32 R18, RZ, RZ, R0 ;  /* 0x000000ffff127224 */ /* 0x000fce00078e0000 */
.L_x_16:
[----:B------:R-:W-:Y:S05]  /*13d0*/  BSYNC.RECONVERGENT B0 ;  /* 0x0000000000007941 */ /* 0x000fea0003800200 */
.L_x_15:
        /* <DEDUP_REMOVED lines=20> */
[----:B------:R-:W-:Y:S02]  /*1520*/  HFMA2 R28, -RZ, RZ, 1.7685546875, -4.59765625 ;  /* 0x3f13c499ff1c7431 */ /* 0x000fe400000001ff */
[C---:B------:R-:W-:Y:S01]  /*1530*/  FADD R6, R18.reuse, -128 ;  /* 0xc300000012067421 */ /* 0x040fe20000000000 */
[----:B------:R-:W-:-:S04]  /*1540*/  FSETP.GT.AND P2, PT, R18, 128, PT ;  /* 0x430000001200780b */ /* 0x000fc80003f44000 */
[C---:B------:R-:W-:Y:S01]  /*1550*/  FSETP.GEU.AND P1, PT, R6.reuse, -255, PT ;  /* 0xc37f00000600780b */ /* 0x040fe20003f2e000 */
[----:B------:R-:W-:Y:S03]  /*1560*/  BSSY.RECONVERGENT B0, `(.L_x_17) ;  /* 0x0000017000007945 */ /* 0x000fe60003800200 */
[----:B------:R-:W-:-:S04]  /*1570*/  FSEL R18, -R6, 255, P1 ;  /* 0x437f000006127808 */ /* 0x000fc80000800100 */
[----:B------:R-:W-:Y:S02]  /*1580*/  FSEL R6, R18, RZ, !P2 ;  /* 0x000000ff12067208 */ /* 0x000fe40005000000 */
        /* <DEDUP_REMOVED lines=12> */
[----:B------:R-:W-:-:S04]  /*1650*/  FFMA R3, R2, -1.7324459552764892578, R25 ;  /* 0xbfddc0ca02037823 */ /* 0x000fc80000000019 */
[----:B------:R-:W-:Y:S01]  /*1660*/  FFMA R2, R0, R3, R2 ;  /* 0x0000000300027223 */ /* 0x000fe20000000002 */
[----:B0-----:R-:W-:Y:S06]  /*1670*/  @!P0 BRA `(.L_x_18) ;  /* 0x0000000000148947 */ /* 0x001fec0003800000 */
[----:B------:R-:W-:Y:S01]  /*1680*/  IMAD.MOV.U32 R0, RZ, RZ, R25 ;  /* 0x000000ffff007224 */ /* 0x000fe200078e0019 */
[----:B------:R-:W-:Y:S01]  /*1690*/  MOV R2, 0x16c0 ;  /* 0x000016c000027802 */ /* 0x000fe20000000f00 */
[----:B------:R-:W-:-:S07]  /*16a0*/  IMAD.MOV.U32 R3, RZ, RZ, 0x3fddc0ca ;  /* 0x3fddc0caff037424 */ /* 0x000fce00078e00ff */
[----:B------:R-:W-:Y:S05]  /*16b0*/  CALL.REL.NOINC `($__internal_0_$__cuda_sm3x_div_rn_noftz_f32_slowpath) ;  /* 0x0000000800247944 */ /* 0x000fea0003c00000 */
[----:B------:R-:W-:-:S07]  /*16c0*/  MOV R2, R0 ;  /* 0x0000000000027202 */ /* 0x000fce0000000f00 */
.L_x_18:
[----:B------:R-:W-:Y:S05]  /*16d0*/  BSYNC.RECONVERGENT B0 ;  /* 0x0000000000007941 */ /* 0x000fea0003800200 */
.L_x_17:
[----:B------:R-:W-:Y:S01]  /*16e0*/  FADD R20, R20, -128 ;  /* 0xc300000014147421 */ /* 0x000fe20000000000 */
[----:B------:R-:W-:Y:S02]  /*16f0*/  IMAD.MOV.U32 R21, RZ, RZ, 0x3fb7617d ;  /* 0x3fb7617dff157424 */ /* 0x000fe400078e00ff */
[----:B------:R-:W-:Y:S01]  /*1700*/  FADD R3, R2, -128 ;  /* 0xc300000002037421 */ /* 0x000fe20000000000 */
[----:B------:R-:W-:Y:S02]  /*1710*/  IMAD.MOV.U32 R0, RZ, RZ, 0x3f32b032 ;  /* 0x3f32b032ff007424 */ /* 0x000fe400078e00ff */
[----:B------:R-:W-:Y:S01]  /*1720*/  FMUL R20, R20, 0.33763301372528076172 ;  /* 0x3eacde3c14147820 */ /* 0x000fe20000400000 */
[----:B------:R-:W-:Y:S01]  /*1730*/  BSSY.RECONVERGENT B0, `(.L_x_19) ;  /* 0x0000013000007945 */ /* 0x000fe20003800200 */
[----:B------:R-:W-:-:S03]  /*1740*/  FSETP.GEU.AND P1, PT, R3, -255, PT ;  /* 0xc37f00000300780b */ /* 0x000fc60003f2e000 */
[----:B------:R-:W-:Y:S02]  /*1750*/  FSEL R20, R20, -43.2170257568359375, !P4 ;  /* 0xc22cde3c14147808 */ /* 0x000fe40006000000 */
[----:B------:R-:W-:-:S03]  /*1760*/  FSETP.GT.AND P4, PT, R2, 128, PT ;  /* 0x430000000200780b */ /* 0x000fc60003f84000 */
[----:B------:R-:W-:Y:S01]  /*1770*/  FADD R13, R13, -R20 ;  /* 0x800000140d0d7221 */ /* 0x000fe20000000000 */
[----:B------:R-:W-:-:S03]  /*1780*/  FFMA R20, R21, -R0, 1 ;  /* 0x3f80000015147423 */ /* 0x000fc60000000800 */
[----:B------:R-:W-:Y:S01]  /*1790*/  FADD R0, -R14, R13 ;  /* 0x0000000d0e007221 */ /* 0x000fe20000000100 */
[----:B------:R-:W-:Y:S01]  /*17a0*/  FFMA R21, R20, R21, 1.4326626062393188477 ;  /* 0x3fb7617d14157423 */ /* 0x000fe20000000015 */
[----:B------:R-:W-:Y:S02]  /*17b0*/  FSEL R14, -R3, 255, P1 ;  /* 0x437f0000030e7808 */ /* 0x000fe40000800100 */
[----:B------:R-:W0:Y:S01]  /*17c0*/  FCHK P0, R0, 0.69800102710723876953 ;  /* 0x3f32b03200007902 */ /* 0x000e220000000000 */
[----:B------:R-:W-:Y:S01]  /*17d0*/  FFMA R20, R0, R21, RZ ;  /* 0x0000001500147223 */ /* 0x000fe200000000ff */
[----:B------:R-:W-:-:S03]  /*17e0*/  FSEL R13, R14, RZ, !P4 ;  /* 0x000000ff0e0d7208 */ /* 0x000fc60006000000 */
[----:B------:R-:W-:-:S04]  /*17f0*/  FFMA R2, R20, -0.69800102710723876953, R0 ;  /* 0xbf32b03214027823 */ /* 0x000fc80000000000 */
[----:B------:R-:W-:Y:S01]  /*1800*/  FFMA R2, R21, R2, R20 ;  /* 0x0000000215027223 */ /* 0x000fe20000000014 */
[----:B0-----:R-:W-:Y:S06]  /*1810*/  @!P0 BRA `(.L_x_20) ;  /* 0x0000000000108947 */ /* 0x001fec0003800000 */
[----:B------:R-:W-:Y:S01]  /*1820*/  IMAD.MOV.U32 R3, RZ, RZ, 0x3f32b032 ;  /* 0x3f32b032ff037424 */ /* 0x000fe200078e00ff */
[----:B------:R-:W-:-:S07]  /*1830*/  MOV R2, 0x1850 ;  /* 0x0000185000027802 */ /* 0x000fce0000000f00 */
[----:B------:R-:W-:Y:S05]  /*1840*/  CALL.REL.NOINC `($__internal_0_$__cuda_sm3x_div_rn_noftz_f32_slowpath) ;  /* 0x0000000400c07944 */ /* 0x000fea0003c00000 */
[----:B------:R-:W-:-:S07]  /*1850*/  MOV R2, R0 ;  /* 0x0000000000027202 */ /* 0x000fce0000000f00 */
.L_x_20:
[----:B------:R-:W-:Y:S05]  /*1860*/  BSYNC.RECONVERGENT B0 ;  /* 0x0000000000007941 */ /* 0x000fea0003800200 */
.L_x_19:
[----:B------:R-:W-:Y:S01]  /*1870*/  FADD R15, R15, -128 ;  /* 0xc30000000f0f7421 */ /* 0x000fe20000000000 */
[----:B------:R-:W-:Y:S01]  /*1880*/  IMAD.MOV.U32 R3, RZ, RZ, 0x3fb7617d ;  /* 0x3fb7617dff037424 */ /* 0x000fe200078e00ff */
[----:B------:R-:W-:Y:S01]  /*1890*/  FSETP.GEU.AND P1, PT, R2, -128, PT ;  /* 0xc30000000200780b */ /* 0x000fe20003f2e000 */
[----:B------:R-:W-:Y:S02]  /*18a0*/  IMAD.MOV.U32 R20, RZ, RZ, 0x3f32b032 ;  /* 0x3f32b032ff147424 */ /* 0x000fe400078e00ff */
[----:B------:R-:W-:Y:S01]  /*18b0*/  FMUL R15, R15, 0.33763301372528076172 ;  /* 0x3eacde3c0f0f7820 */ /* 0x000fe20000400000 */
[----:B------:R-:W-:Y:S04]  /*18c0*/  BSSY.RECONVERGENT B0, `(.L_x_21) ;  /* 0x0000013000007945 */ /* 0x000fe80003800200 */
[----:B------:R-:W-:-:S05]  /*18d0*/  FSEL R0, R15, -43.2170257568359375, !P3 ;  /* 0xc22cde3c0f007808 */ /* 0x000fca0005800000 */
[----:B------:R-:W-:Y:S01]  /*18e0*/  FADD R11, R11, -R0 ;  /* 0x800000000b0b7221 */ /* 0x000fe20000000000 */
[----:B------:R-:W-:-:S03]  /*18f0*/  FFMA R0, R3, -R20, 1 ;  /* 0x3f80000003007423 */ /* 0x000fc60000000814 */
[----:B------:R-:W-:Y:S01]  /*1900*/  FADD R12, -R12, R11 ;  /* 0x0000000b0c0c7221 */ /* 0x000fe20000000100 */
[----:B------:R-:W-:Y:S01]  /*1910*/  FFMA R0, R0, R3, 1.4326626062393188477 ;  /* 0x3fb7617d00007423 */ /* 0x000fe20000000003 */
[----:B------:R-:W-:Y:S02]  /*1920*/  FADD R3, R2, 128 ;  /* 0x4300000002037421 */ /* 0x000fe40000000000 */
[----:B------:R-:W0:Y:S01]  /*1930*/  FCHK P0, R12, 0.69800102710723876953 ;  /* 0x3f32b0320c007902 */ /* 0x000e220000000000 */
[----:B------:R-:W-:Y:S02]  /*1940*/  FFMA R15, R0, R12, RZ ;  /* 0x0000000c000f7223 */ /* 0x000fe400000000ff */
[----:B------:R-:W-:Y:S02]  /*1950*/  FMNMX.NAN R3, R3, 255, PT ;  /* 0x437f000003037809 */ /* 0x000fe40003820000 */
[----:B------:R-:W-:Y:S02]  /*1960*/  FFMA R2, R15, -0.69800102710723876953, R12 ;  /* 0xbf32b0320f027823 */ /* 0x000fe4000000000c */
[----:B------:R-:W-:-:S02]  /*1970*/  FSEL R11, R3, RZ, P1 ;  /* 0x000000ff030b7208 */ /* 0x000fc40000800000 */
[----:B------:R-:W-:Y:S01]  /*1980*/  FFMA R2, R0, R2, R15 ;  /* 0x0000000200027223 */ /* 0x000fe2000000000f */
[----:B0-----:R-:W-:Y:S06]  /*1990*/  @!P0 BRA `(.L_x_22) ;  /* 0x0000000000148947 */ /* 0x001fec0003800000 */
[----:B------:R-:W-:Y:S02]  /*19a0*/  HFMA2 R3, -RZ, RZ, 1.798828125, -0.131103515625 ;  /* 0x3f32b032ff037431 */ /* 0x000fe400000001ff */
[----:B------:R-:W-:Y:S01]  /*19b0*/  IMAD.MOV.U32 R0, RZ, RZ, R12 ;  /* 0x000000ffff007224 */ /* 0x000fe200078e000c */
[----:B------:R-:W-:-:S07]  /*19c0*/  MOV R2, 0x19e0 ;  /* 0x000019e000027802 */ /* 0x000fce0000000f00 */
[----:B------:R-:W-:Y:S05]  /*19d0*/  CALL.REL.NOINC `($__internal_0_$__cuda_sm3x_div_rn_noftz_f32_slowpath) ;  /* 0x00000004005c7944 */ /* 0x000fea0003c00000 */
[----:B------:R-:W-:-:S07]  /*19e0*/  IMAD.MOV.U32 R2, RZ, RZ, R0 ;  /* 0x000000ffff027224 */ /* 0x000fce00078e0000 */
.L_x_22:
[----:B------:R-:W-:Y:S05]  /*19f0*/  BSYNC.RECONVERGENT B0 ;  /* 0x0000000000007941 */ /* 0x000fea0003800200 */
.L_x_21:
[----:B------:R-:W-:Y:S01]  /*1a00*/  FADD R18, R18, -128 ;  /* 0xc300000012127421 */ /* 0x000fe20000000000 */
[----:B------:R-:W-:Y:S01]  /*1a10*/  IMAD.MOV.U32 R0, RZ, RZ, 0x3fb7617d ;  /* 0x3fb7617dff007424 */ /* 0x000fe200078e00ff */
[----:B------:R-:W-:Y:S01]  /*1a20*/  FSETP.GEU.AND P1, PT, R2, -128, PT ;  /* 0xc30000000200780b */ /* 0x000fe20003f2e000 */
[----:B------:R-:W-:Y:S02]  /*1a30*/  IMAD.MOV.U32 R15, RZ, RZ, 0x3f32b032 ;  /* 0x3f32b032ff0f7424 */ /* 0x000fe400078e00ff */
[----:B------:R-:W-:Y:S01]  /*1a40*/  FMUL R18, R18, 0.33763301372528076172 ;  /* 0x3eacde3c12127820 */ /* 0x000fe20000400000 */
[----:B------:R-:W-:Y:S01]  /*1a50*/  BSSY.RECONVERGENT B0, `(.L_x_23) ;  /* 0x0000013000007945 */ /* 0x000fe20003800200 */
[----:B------:R-:W-:-:S03]  /*1a60*/  FFMA R15, R0, -R15, 1 ;  /* 0x3f800000000f7423 */ /* 0x000fc6000000080f */
[----:B------:R-:W-:Y:S01]  /*1a70*/  FSEL R3, R18, -43.2170257568359375, !P2 ;  /* 0xc22cde3c12037808 */ /* 0x000fe20005000000 */
[----:B------:R-:W-:-:S04]  /*1a80*/  FFMA R0, R15, R0, 1.4326626062393188477 ;  /* 0x3fb7617d0f007423 */ /* 0x000fc80000000000 */
[----:B------:R-:W-:Y:S01]  /*1a90*/  FADD R8, R8, -R3 ;  /* 0x8000000308087221 */ /* 0x000fe20000000000 */
[----:B------:R-:W-:-:S03]  /*1aa0*/  FADD R3, R2, 128 ;  /* 0x4300000002037421 */ /* 0x000fc60000000000 */
[----:B------:R-:W-:Y:S02]  /*1ab0*/  FADD R12, -R9, R8 ;  /* 0x00000008090c7221 */ /* 0x000fe40000000100 */
[----:B------:R-:W-:Y:S02]  /*1ac0*/  FMNMX.NAN R3, R3, 255, PT ;  /* 0x437f000003037809 */ /* 0x000fe40003820000 */
[----:B------:R-:W0:Y:S01]  /*1ad0*/  FCHK P0, R12, 0.69800102710723876953 ;  /* 0x3f32b0320c007902 */ /* 0x000e220000000000 */
[----:B------:R-:W-:Y:S01]  /*1ae0*/  FFMA R9, R0, R12, RZ ;  /* 0x0000000c00097223 */ /* 0x000fe200000000ff */
[----:B------:R-:W-:-:S03]  /*1af0*/  FSEL R8, R3, RZ, P1 ;  /* 0x000000ff03087208 */ /* 0x000fc60000800000 */
[----:B------:R-:W-:-:S04]  /*1b00*/  FFMA R2, R9, -0.69800102710723876953, R12 ;  /* 0xbf32b03209027823 */ /* 0x000fc8000000000c */
[----:B------:R-:W-:Y:S01]  /*1b10*/  FFMA R2, R0, R2, R9 ;  /* 0x0000000200027223 */ /* 0x000fe20000000009 */
[----:B0-----:R-:W-:Y:S06]  /*1b20*/  @!P0 BRA `(.L_x_24) ;  /* 0x0000000000148947 */ /* 0x001fec0003800000 */
[----:B------:R-:W-:Y:S01]  /*1b30*/  MOV R0, R12 ;  /* 0x0000000c00007202 */ /* 0x000fe20000000f00 */
[----:B------:R-:W-:Y:S01]  /*1b40*/  IMAD.MOV.U32 R3, RZ, RZ, 0x3f32b032 ;  /* 0x3f32b032ff037424 */ /* 0x000fe200078e00ff */
[----:B------:R-:W-:-:S07]  /*1b50*/  MOV R2, 0x1b70 ;  /* 0x00001b7000027802 */ /* 0x000fce0000000f00 */
[----:B------:R-:W-:Y:S05]  /*1b60*/  CALL.REL.NOINC `($__internal_0_$__cuda_sm3x_div_rn_noftz_f32_slowpath) ;  /* 0x0000000000f87944 */ /* 0x000fea0003c00000 */
[----:B------:R-:W-:-:S07]  /*1b70*/  IMAD.MOV.U32 R2, RZ, RZ, R0 ;  /* 0x000000ffff027224 */ /* 0x000fce00078e0000 */
.L_x_24:
[----:B------:R-:W-:Y:S05]  /*1b80*/  BSYNC.RECONVERGENT B0 ;  /* 0x0000000000007941 */ /* 0x000fea0003800200 */
.L_x_23:
[----:B------:R-:W-:Y:S01]  /*1b90*/  FADD R14, R14, -128 ;  /* 0xc30000000e0e7421 */ /* 0x000fe20000000000 */
[----:B------:R-:W-:Y:S01]  /*1ba0*/  HFMA2 R9, -RZ, RZ, 1.798828125, -0.131103515625 ;  /* 0x3f32b032ff097431 */ /* 0x000fe200000001ff */
[----:B------:R-:W0:Y:S01]  /*1bb0*/  LDC R15, c[0x0][0x3a8] ;  /* 0x0000ea00ff0f7b82 */ /* 0x000e220000000800 */
[----:B------:R-:W-:Y:S02]  /*1bc0*/  IMAD.MOV.U32 R0, RZ, RZ, 0x3fb7617d ;  /* 0x3fb7617dff007424 */ /* 0x000fe400078e00ff */
[----:B------:R-:W-:Y:S01]  /*1bd0*/  FMUL R14, R14, 0.33763301372528076172 ;  /* 0x3eacde3c0e0e7820 */ /* 0x000fe20000400000 */
[----:B------:R-:W0:Y:S01]  /*1be0*/  LDCU UR4, c[0x0][0x38c] ;  /* 0x00007180ff0477ac */ /* 0x000e220008000800 */
[----:B------:R-:W-:Y:S01]  /*1bf0*/  FSETP.GEU.AND P1, PT, R2, -128, PT ;  /* 0xc30000000200780b */ /* 0x000fe20003f2e000 */
[----:B------:R-:W-:Y:S02]  /*1c00*/  BSSY.RECONVERGENT B0, `(.L_x_25) ;  /* 0x0000014000007945 */ /* 0x000fe40003800200 */
[----:B------:R-:W-:Y:S01]  /*1c10*/  FSEL R3, R14, -43.2170257568359375, !P4 ;  /* 0xc22cde3c0e037808 */ /* 0x000fe20006000000 */
[----:B------:R-:W-:-:S04]  /*1c20*/  FFMA R9, R0, -R9, 1 ;  /* 0x3f80000000097423 */ /* 0x000fc80000000809 */
[----:B------:R-:W-:Y:S01]  /*1c30*/  FADD R10, R10, -R3 ;  /* 0x800000030a0a7221 */ /* 0x000fe20000000000 */
[----:B------:R-:W-:Y:S01]  /*1c40*/  FFMA R0, R9, R0, 1.4326626062393188477 ;  /* 0x3fb7617d09007423 */ /* 0x000fe20000000000 */
[----:B------:R-:W-:Y:S02]  /*1c50*/  FADD R3, R2, 128 ;  /* 0x4300000002037421 */ /* 0x000fe40000000000 */
[----:B------:R-:W-:-:S03]  /*1c60*/  FADD R12, -R7, R10 ;  /* 0x0000000a070c7221 */ /* 0x000fc60000000100 */
[----:B------:R-:W-:Y:S01]  /*1c70*/  FMNMX.NAN R3, R3, 255, PT ;  /* 0x437f000003037809 */ /* 0x000fe20003820000 */
[----:B------:R-:W1:Y:S01]  /*1c80*/  FCHK P0, R12, 0.69800102710723876953 ;  /* 0x3f32b0320c007902 */ /* 0x000e620000000000 */
[----:B------:R-:W-:Y:S02]  /*1c90*/  FFMA R7, R0, R12, RZ ;  /* 0x0000000c00077223 */ /* 0x000fe400000000ff */
[----:B------:R-:W-:Y:S02]  /*1ca0*/  FSEL R10, R3, RZ, P1 ;  /* 0x000000ff030a7208 */ /* 0x000fe40000800000 */
[----:B------:R-:W-:-:S04]  /*1cb0*/  FFMA R9, R7, -0.69800102710723876953, R12 ;  /* 0xbf32b03207097823 */ /* 0x000fc8000000000c */
[----:B------:R-:W-:Y:S01]  /*1cc0*/  FFMA R0, R0, R9, R7 ;  /* 0x0000000900007223 */ /* 0x000fe20000000007 */
[----:B0-----:R-:W-:Y:S01]  /*1cd0*/  IMAD R7, R15, UR4, RZ ;  /* 0x000000040f077c24 */ /* 0x001fe2000f8e02ff */
[----:B------:R-:W-:Y:S01]  /*1ce0*/  SHF.R.U32.HI R9, RZ, 0x1, R15 ;  /* 0x00000001ff097819 */ /* 0x000fe2000001160f */
[----:B-1----:R-:W-:Y:S06]  /*1cf0*/  @!P0 BRA `(.L_x_26) ;  /* 0x0000000000108947 */ /* 0x002fec0003800000 */
[----:B------:R-:W-:Y:S01]  /*1d00*/  IMAD.MOV.U32 R0, RZ, RZ, R12 ;  /* 0x000000ffff007224 */ /* 0x000fe200078e000c */
[----:B------:R-:W-:Y:S01]  /*1d10*/  MOV R2, 0x1d40 ;  /* 0x00001d4000027802 */ /* 0x000fe20000000f00 */
[----:B------:R-:W-:-:S07]  /*1d20*/  IMAD.MOV.U32 R3, RZ, RZ, 0x3f32b032 ;  /* 0x3f32b032ff037424 */ /* 0x000fce00078e00ff */
[----:B------:R-:W-:Y:S05]  /*1d30*/  CALL.REL.NOINC `($__internal_0_$__cuda_sm3x_div_rn_noftz_f32_slowpath) ;  /* 0x0000000000847944 */ /* 0x000fea0003c00000 */
.L_x_26:
[----:B------:R-:W-:Y:S05]  /*1d40*/  BSYNC.RECONVERGENT B0 ;  /* 0x0000000000007941 */ /* 0x000fea0003800200 */
.L_x_25:
[----:B------:R-:W-:Y:S01]  /*1d50*/  FADD R5, R4, R5 ;  /* 0x0000000504057221 */ /* 0x000fe20000000000 */
[C---:B------:R-:W-:Y:S01]  /*1d60*/  FADD R2, R0.reuse, 128 ;  /* 0x4300000000027421 */ /* 0x040fe20000000000 */
[----:B------:R-:W-:Y:S01]  /*1d70*/  FSETP.GEU.AND P0, PT, R0, -128, PT ;  /* 0xc30000000000780b */ /* 0x000fe20003f0e000 */
[----:B------:R-:W-:Y:S01]  /*1d80*/  FADD R11, R11, R8 ;  /* 0x000000080b0b7221 */ /* 0x000fe20000000000 */
[----:B------:R-:W-:Y:S01]  /*1d90*/  FADD R6, R6, R5 ;  /* 0x0000000506067221 */ /* 0x000fe20000000000 */
[----:B------:R-:W0:Y:S01]  /*1da0*/  LDCU.64 UR4, c[0x0][0x3a0] ;  /* 0x00007400ff0477ac */ /* 0x000e220008000a00 */
[----:B------:R-:W-:Y:S01]  /*1db0*/  FMNMX.NAN R2, R2, 255, PT ;  /* 0x437f000002027809 */ /* 0x000fe20003820000 */
[----:B------:R-:W-:Y:S01]  /*1dc0*/  FADD R11, R10, R11 ;  /* 0x0000000b0a0b7221 */ /* 0x000fe20000000000 */
[----:B------:R-:W-:Y:S01]  /*1dd0*/  FADD R6, R13, R6 ;  /* 0x000000060d067221 */ /* 0x000fe20000000000 */
[----:B------:R-:W-:Y:S01]  /*1de0*/  IMAD R9, R24, R9, R19 ;  /* 0x0000000918097224 */ /* 0x000fe200078e0213 */
[----:B------:R-:W-:-:S02]  /*1df0*/  FSEL R2, R2, RZ, P0 ;  /* 0x000000ff02027208 */ /* 0x000fc40000000000 */
[----:B------:R-:W-:Y:S01]  /*1e00*/  FMUL R6, R6, 0.25 ;  /* 0x3e80000006067820 */ /* 0x000fe20000400000 */
[----:B------:R-:W-:Y:S02]  /*1e10*/  R2UR UR6, R16 ;  /* 0x00000000100672ca */ /* 0x000fe400000e0000 */
[----:B------:R-:W-:Y:S01]  /*1e20*/  FADD R2, R2, R11 ;  /* 0x0000000b02027221 */ /* 0x000fe20000000000 */
[----:B------:R-:W-:Y:S02]  /*1e30*/  R2UR UR7, R17 ;  /* 0x00000000110772ca */ /* 0x000fe400000e0000 */
[----:B------:R-:W-:Y:S01]  /*1e40*/  FSETP.GEU.AND P0, PT, R6, RZ, PT ;  /* 0x000000ff0600720b */ /* 0x000fe20003f0e000 */
[----:B------:R-:W-:Y:S01]  /*1e50*/  FMUL R2, R2, 0.25 ;  /* 0x3e80000002027820 */ /* 0x000fe20000400000 */
[----:B------:R-:W-:Y:S02]  /*1e60*/  FMNMX.NAN R6, R6, 255, PT ;  /* 0x437f000006067809 */ /* 0x000fe40003820000 */
[----:B------:R-:W-:-:S02]  /*1e70*/  R2UR UR8, R16 ;  /* 0x00000000100872ca */ /* 0x000fc400000e0000 */
[----:B------:R-:W-:Y:S02]  /*1e80*/  FSEL R6, R6, RZ, P0 ;  /* 0x000000ff06067208 */ /* 0x000fe40000000000 */
[C---:B------:R-:W-:Y:S02]  /*1e90*/  FSETP.GEU.AND P0, PT, R2.reuse, RZ, PT ;  /* 0x000000ff0200720b */ /* 0x040fe40003f0e000 */
[----:B------:R-:W-:Y:S01]  /*1ea0*/  FMNMX.NAN R2, R2, 255, PT ;  /* 0x437f000002027809 */ /* 0x000fe20003820000 */
[----:B------:R-:W1:Y:S01]  /*1eb0*/  F2I.U32.TRUNC.NTZ R5, R6 ;  /* 0x0000000600057305 */ /* 0x000e62000020f000 */
[----:B------:R-:W-:Y:S02]  /*1ec0*/  R2UR UR9, R17 ;  /* 0x00000000110972ca */ /* 0x000fe400000e0000 */
[----:B------:R-:W-:Y:S02]  /*1ed0*/  FSEL R0, R2, RZ, P0 ;  /* 0x000000ff02007208 */ /* 0x000fe40000000000 */
[----:B------:R-:W-:-:S03]  /*1ee0*/  LOP3.LUT R2, R9, 0xfffffffe, RZ, 0xc0, !PT ;  /* 0xfffffffe09027812 */ /* 0x000fc600078ec0ff */
[----:B------:R-:W2:Y:S01]  /*1ef0*/  F2I.U32.TRUNC.NTZ R9, R0 ;  /* 0x0000000000097305 */ /* 0x000ea2000020f000 */
[----:B0-----:R-:W-:-:S04]  /*1f00*/  IADD3 R2, P0, P1, R7, UR4, R2 ;  /* 0x0000000407027c10 */ /* 0x001fc8000f91e002 */
[----:B------:R-:W-:-:S05]  /*1f10*/  IADD3.X R3, PT, PT, RZ, UR5, RZ, P0, P1 ;  /* 0x00000005ff037c10 */ /* 0x000fca00087e24ff */
[----:B-1----:R-:W-:Y:S04]  /*1f20*/  STG.E.U8 desc[UR6][R2.64], R5 ;  /* 0x0000000502007986 */ /* 0x002fe8000c101106 */
[----:B--2---:R-:W-:Y:S01]  /*1f30*/  STG.E.U8 desc[UR8][R2.64+0x1], R9 ;  /* 0x0000010902007986 */ /* 0x004fe2000c101108 */
[----:B------:R-:W-:Y:S05]  /*1f40*/  EXIT ;  /* 0x000000000000794d */ /* 0x000fea0003800000 */
        .weak           $__internal_0_$__cuda_sm3x_div_rn_noftz_f32_slowpath
        .type           $__internal_0_$__cuda_sm3x_div_rn_noftz_f32_slowpath,@function
        .size           $__internal_0_$__cuda_sm3x_div_rn_noftz_f32_slowpath,(.L_x_39 - $__internal_0_$__cuda_sm3x_div_rn_noftz_f32_slowpath)
$__internal_0_$__cuda_sm3x_div_rn_noftz_f32_slowpath:
[----:B------:R-:W-:Y:S01]  /*1f50*/  SHF.R.U32.HI R21, RZ, 0x17, R3 ;  /* 0x00000017ff157819 */ /* 0x000fe20000011603 */
[----:B------:R-:W-:Y:S01]  /*1f60*/  BSSY.RECONVERGENT B1, `(.L_x_27) ;  /* 0x0000062000017945 */ /* 0x000fe20003800200 */
[----:B------:R-:W-:Y:S02]  /*1f70*/  SHF.R.U32.HI R26, RZ, 0x17, R0 ;  /* 0x00000017ff1a7819 */ /* 0x000fe40000011600 */
[----:B------:R-:W-:Y:S02]  /*1f80*/  LOP3.LUT R21, R21, 0xff, RZ, 0xc0, !PT ;  /* 0x000000ff15157812 */ /* 0x000fe400078ec0ff */
[----:B------:R-:W-:-:S03]  /*1f90*/  LOP3.LUT R26, R26, 0xff, RZ, 0xc0, !PT ;  /* 0x000000ff1a1a7812 */ /* 0x000fc600078ec0ff */
[----:B------:R-:W-:Y:S01]  /*1fa0*/  VIADD R25, R21, 0xffffffff ;  /* 0xffffffff15197836 */ /* 0x000fe20000000000 */
[----:B------:R-:W-:-:S04]  /*1fb0*/  IADD3 R23, PT, PT, R26, -0x1, RZ ;  /* 0xffffffff1a177810 */ /* 0x000fc80007ffe0ff */
[----:B------:R-:W-:-:S04]  /*1fc0*/  ISETP.GT.U32.AND P0, PT, R25, 0xfd, PT ;  /* 0x000000fd1900780c */ /* 0x000fc80003f04070 */
[----:B------:R-:W-:-:S13]  /*1fd0*/  ISETP.GT.U32.OR P0, PT, R23, 0xfd, P0 ;  /* 0x000000fd1700780c */ /* 0x000fda0000704470 */
[----:B------:R-:W-:Y:S01]  /*1fe0*/  @!P0 IMAD.MOV.U32 R22, RZ, RZ, RZ ;  /* 0x000000ffff168224 */ /* 0x000fe200078e00ff */
[----:B------:R-:W-:Y:S06]  /*1ff0*/  @!P0 BRA `(.L_x_28) ;  /* 0x00000000005c8947 */ /* 0x000fec0003800000 */
[----:B------:R-:W-:Y:S02]  /*2000*/  FSETP.GTU.FTZ.AND P0, PT, |R0|, +INF , PT ;  /* 0x7f8000000000780b */ /* 0x000fe40003f1c200 */
[----:B------:R-:W-:-:S04]  /*2010*/  FSETP.GTU.FTZ.AND P1, PT, |R3|, +INF , PT ;  /* 0x7f8000000300780b */ /* 0x000fc80003f3c200 */
[----:B------:R-:W-:-:S13]  /*2020*/  PLOP3.LUT P0, PT, P0, P1, PT, 0xf8, 0x8f ;  /* 0x00000000008f781c */ /* 0x000fda0000703f70 */
[----:B------:R-:W-:Y:S05]  /*2030*/  @P0 BRA `(.L_x_29) ;  /* 0x00000004004c0947 */ /* 0x000fea0003800000 */
[----:B------:R-:W-:-:S13]  /*2040*/  LOP3.LUT P0, RZ, R3, 0x7fffffff, R0, 0xc8, !PT ;  /* 0x7fffffff03ff7812 */ /* 0x000fda000780c800 */
[----:B------:R-:W-:Y:S05]  /*2050*/  @!P0 BRA `(.L_x_30) ;  /* 0x00000004003c8947 */ /* 0x000fea0003800000 */
[C---:B------:R-:W-:Y:S02]  /*2060*/  FSETP.NEU.FTZ.AND P5, PT, |R0|.reuse, +INF , PT ;  /* 0x7f8000000000780b */ /* 0x040fe40003fbd200 */
[----:B------:R-:W-:Y:S02]  /*2070*/  FSETP.NEU.FTZ.AND P1, PT, |R3|, +INF , PT ;  /* 0x7f8000000300780b */ /* 0x000fe40003f3d200 */
[----:B------:R-:W-:-:S11]  /*2080*/  FSETP.NEU.FTZ.AND P0, PT, |R0|, +INF , PT ;  /* 0x7f8000000000780b */ /* 0x000fd60003f1d200 */
[----:B------:R-:W-:Y:S05]  /*2090*/  @!P1 BRA !P5, `(.L_x_30) ;  /* 0x00000004002c9947 */ /* 0x000fea0006800000 */
[----:B------:R-:W-:-:S04]  /*20a0*/  LOP3.LUT P5, RZ, R0, 0x7fffffff, RZ, 0xc0, !PT ;  /* 0x7fffffff00ff7812 */ /* 0x000fc800078ac0ff */
[----:B------:R-:W-:-:S13]  /*20b0*/  PLOP3.LUT P1, PT, P1, P5, PT, 0x2f, 0xf2 ;  /* 0x0000000000f2781c */ /* 0x000fda0000f2a577 */
[----:B------:R-:W-:Y:S05]  /*20c0*/  @P1 BRA `(.L_x_31) ;  /* 0x0000000400181947 */ /* 0x000fea0003800000 */
[----:B------:R-:W-:-:S04]  /*20d0*/  LOP3.LUT P1, RZ, R3, 0x7fffffff, RZ, 0xc0, !PT ;  /* 0x7fffffff03ff7812 */ /* 0x000fc8000782c0ff */
[----:B------:R-:W-:-:S13]  /*20e0*/  PLOP3.LUT P0, PT, P0, P1, PT, 0x2f, 0xf2 ;  /* 0x0000000000f2781c */ /* 0x000fda0000702577 */
[----:B------:R-:W-:Y:S05]  /*20f0*/  @P0 BRA `(.L_x_32) ;  /* 0x0000000400000947 */ /* 0x000fea0003800000 */
[----:B------:R-:W-:Y:S02]  /*2100*/  ISETP.GE.AND P0, PT, R23, RZ, PT ;  /* 0x000000ff1700720c */ /* 0x000fe40003f06270 */
[----:B------:R-:W-:-:S11]  /*2110*/  ISETP.GE.AND P1, PT, R25, RZ, PT ;  /* 0x000000ff1900720c */ /* 0x000fd60003f26270 */
[----:B------:R-:W-:Y:S02]  /*2120*/  @P0 IMAD.MOV.U32 R22, RZ, RZ, RZ ;  /* 0x000000ffff160224 */ /* 0x000fe400078e00ff */
[----:B------:R-:W-:Y:S01]  /*2130*/  @!P0 FFMA R0, R0, 1.84467440737095516160e+19, RZ ;  /* 0x5f80000000008823 */ /* 0x000fe200000000ff */
[----:B------:R-:W-:Y:S02]  /*2140*/  @!P0 IMAD.MOV.U32 R22, RZ, RZ, -0x40 ;  /* 0xffffffc0ff168424 */ /* 0x000fe400078e00ff */
[----:B------:R-:W-:-:S03]  /*2150*/  @!P1 FFMA R3, R3, 1.84467440737095516160e+19, RZ ;  /* 0x5f80000003039823 */ /* 0x000fc600000000ff */
[----:B------:R-:W-:-:S07]  /*2160*/  @!P1 IADD3 R22, PT, PT, R22, 0x40, RZ ;  /* 0x0000004016169810 */ /* 0x000fce0007ffe0ff */
.L_x_28:
[----:B------:R-:W-:Y:S01]  /*2170*/  LEA R28, R21, 0xc0800000, 0x17 ;  /* 0xc0800000151c7811 */ /* 0x000fe200078eb8ff */
[----:B------:R-:W-:Y:S01]  /*2180*/  VIADD R26, R26, 0xffffff81 ;  /* 0xffffff811a1a7836 */ /* 0x000fe20000000000 */
[----:B------:R-:W-:Y:S03]  /*2190*/  BSSY.RECONVERGENT B2, `(.L_x_33) ;  /* 0x0000035000027945 */ /* 0x000fe60003800200 */
[----:B------:R-:W-:Y:S02]  /*21a0*/  IMAD.IADD R25, R3, 0x1, -R28 ;  /* 0x0000000103197824 */ /* 0x000fe400078e0a1c */
[C---:B------:R-:W-:Y:S02]  /*21b0*/  IMAD R0, R26.reuse, -0x800000, R0 ;  /* 0xff8000001a007824 */ /* 0x040fe400078e0200 */
[----:B------:R0:W1:Y:S01]  /*21c0*/  MUFU.RCP R28, R25 ;  /* 0x00000019001c7308 */ /* 0x0000620000001000 */
[----:B------:R-:W-:Y:S01]  /*21d0*/  FADD.FTZ R23, -R25, -RZ ;  /* 0x800000ff19177221 */ /* 0x000fe20000010100 */
[----:B0-----:R-:W-:-:S05]  /*21e0*/  IADD3 R25, PT, PT, R26, 0x7f, -R21 ;  /* 0x0000007f1a197810 */ /* 0x001fca0007ffe815 */
[----:B------:R-:W-:Y:S02]  /*21f0*/  IMAD.IADD R25, R25, 0x1, R22 ;  /* 0x0000000119197824 */ /* 0x000fe400078e0216 */
[----:B-1----:R-:W-:-:S04]  /*2200*/  FFMA R3, R28, R23, 1 ;  /* 0x3f8000001c037423 */ /* 0x002fc80000000017 */
[----:B------:R-:W-:-:S04]  /*2210*/  FFMA R3, R28, R3, R28 ;  /* 0x000000031c037223 */ /* 0x000fc8000000001c */
[----:B------:R-:W-:-:S04]  /*2220*/  FFMA R28, R0, R3, RZ ;  /* 0x00000003001c7223 */ /* 0x000fc800000000ff */
[----:B------:R-:W-:-:S04]  /*2230*/  FFMA R27, R23, R28, R0 ;  /* 0x0000001c171b7223 */ /* 0x000fc80000000000 */
[----:B------:R-:W-:-:S04]  /*2240*/  FFMA R28, R3, R27, R28 ;  /* 0x0000001b031c7223 */ /* 0x000fc8000000001c */
[----:B------:R-:W-:-:S04]  /*2250*/  FFMA R23, R23, R28, R0 ;  /* 0x0000001c17177223 */ /* 0x000fc80000000000 */
[----:B------:R-:W-:-:S05]  /*2260*/  FFMA R0, R3, R23, R28 ;  /* 0x0000001703007223 */ /* 0x000fca000000001c */
[----:B------:R-:W-:-:S04]  /*2270*/  SHF.R.U32.HI R21, RZ, 0x17, R0 ;  /* 0x00000017ff157819 */ /* 0x000fc80000011600 */
[----:B------:R-:W-:-:S04]  /*2280*/  LOP3.LUT R22, R21, 0xff, RZ, 0xc0, !PT ;  /* 0x000000ff15167812 */ /* 0x000fc800078ec0ff */
[----:B------:R-:W-:-:S05]  /*2290*/  IADD3 R21, PT, PT, R22, R25, RZ ;  /* 0x0000001916157210 */ /* 0x000fca0007ffe0ff */
[----:B------:R-:W-:-:S05]  /*22a0*/  VIADD R22, R21, 0xffffffff ;  /* 0xffffffff15167836 */ /* 0x000fca0000000000 */
[----:B------:R-:W-:-:S13]  /*22b0*/  ISETP.GE.U32.AND P0, PT, R22, 0xfe, PT ;  /* 0x000000fe1600780c */ /* 0x000fda0003f06070 */
[----:B------:R-:W-:Y:S05]  /*22c0*/  @!P0 BRA `(.L_x_34) ;  /* 0x0000000000808947 */ /* 0x000fea0003800000 */
[----:B------:R-:W-:-:S13]  /*22d0*/  ISETP.GT.AND P0, PT, R21, 0xfe, PT ;  /* 0x000000fe1500780c */ /* 0x000fda0003f04270 */
[----:B------:R-:W-:Y:S05]  /*22e0*/  @P0 BRA `(.L_x_35) ;  /* 0x00000000006c0947 */ /* 0x000fea0003800000 */
[----:B------:R-:W-:-:S13]  /*22f0*/  ISETP.GE.AND P0, PT, R21, 0x1, PT ;  /* 0x000000011500780c */ /* 0x000fda0003f06270 */
[----:B------:R-:W-:Y:S05]  /*2300*/  @P0 BRA `(.L_x_36) ;  /* 0x0000000000740947 */ /* 0x000fea0003800000 */
[----:B------:R-:W-:Y:S02]  /*2310*/  ISETP.GE.AND P0, PT, R21, -0x18, PT ;  /* 0xffffffe81500780c */ /* 0x000fe40003f06270 */
[----:B------:R-:W-:-:S11]  /*2320*/  LOP3.LUT R0, R0, 0x80000000, RZ, 0xc0, !PT ;  /* 0x8000000000007812 */ /* 0x000fd600078ec0ff */
[----:B------:R-:W-:Y:S05]  /*2330*/  @!P0 BRA `(.L_x_36) ;  /* 0x0000000000688947 */ /* 0x000fea0003800000 */
[-CC-:B------:R-:W-:Y:S01]  /*2340*/  FFMA.RZ R25, R3, R23.reuse, R28.reuse ;  /* 0x0000001703197223 */ /* 0x180fe2000000c01c */
[----:B------:R-:W-:Y:S02]  /*2350*/  VIADD R26, R21, 0x20 ;  /* 0x00000020151a7836 */ /* 0x000fe40000000000 */
[CCC-:B------:R-:W-:Y:S01]  /*2360*/  FFMA.RP R22, R3.reuse, R23.reuse, R28.reuse ;  /* 0x0000001703167223 */ /* 0x1c0fe2000000801c */
[----:B------:R-:W-:Y:S01]  /*2370*/  FFMA.RM R3, R3, R23, R28 ;  /* 0x0000001703037223 */ /* 0x000fe2000000401c */
[----:B------:R-:W-:Y:S02]  /*2380*/  ISETP.NE.AND P5, PT, R21, RZ, PT ;  /* 0x000000ff1500720c */ /* 0x000fe40003fa5270 */
[----:B------:R-:W-:Y:S02]  /*2390*/  LOP3.LUT R25, R25, 0x7fffff, RZ, 0xc0, !PT ;  /* 0x007fffff19197812 */ /* 0x000fe400078ec0ff */
[----:B------:R-:W-:Y:S01]  /*23a0*/  ISETP.NE.AND P1, PT, R21, RZ, PT ;  /* 0x000000ff1500720c */ /* 0x000fe20003f25270 */
[----:B------:R-:W-:Y:S01]  /*23b0*/  IMAD.MOV R21, RZ, RZ, -R21 ;  /* 0x000000ffff157224 */ /* 0x000fe200078e0a15 */
[----:B------:R-:W-:-:S02]  /*23c0*/  LOP3.LUT R25, R25, 0x800000, RZ, 0xfc, !PT ;  /* 0x0080000019197812 */ /* 0x000fc400078efcff */
[----:B------:R-:W-:Y:S02]  /*23d0*/  FSETP.NEU.FTZ.AND P0, PT, R22, R3, PT ;  /* 0x000000031600720b */ /* 0x000fe40003f1d000 */
[----:B------:R-:W-:Y:S02]  /*23e0*/  SHF.L.U32 R26, R25, R26, RZ ;  /* 0x0000001a191a7219 */ /* 0x000fe400000006ff */
[----:B------:R-:W-:Y:S02]  /*23f0*/  SEL R22, R21, RZ, P5 ;  /* 0x000000ff15167207 */ /* 0x000fe40002800000 */
[----:B------:R-:W-:Y:S02]  /*2400*/  ISETP.NE.AND P1, PT, R26, RZ, P1 ;  /* 0x000000ff1a00720c */ /* 0x000fe40000f25270 */
[----:B------:R-:W-:Y:S02]  /*2410*/  SHF.R.U32.HI R22, RZ, R22, R25 ;  /* 0x00000016ff167219 */ /* 0x000fe40000011619 */
[----:B------:R-:W-:-:S02]  /*2420*/  PLOP3.LUT P0, PT, P0, P1, PT, 0xf8, 0x8f ;  /* 0x00000000008f781c */ /* 0x000fc40000703f70 */
[----:B------:R-:W-:Y:S02]  /*2430*/  SHF.R.U32.HI R26, RZ, 0x1, R22 ;  /* 0x00000001ff1a7819 */ /* 0x000fe40000011616 */
[----:B------:R-:W-:-:S04]  /*2440*/  SEL R3, RZ, 0x1, !P0 ;  /* 0x00000001ff037807 */ /* 0x000fc80004000000 */
[----:B------:R-:W-:-:S04]  /*2450*/  LOP3.LUT R3, R3, 0x1, R26, 0xf8, !PT ;  /* 0x0000000103037812 */ /* 0x000fc800078ef81a */
[----:B------:R-:W-:-:S04]  /*2460*/  LOP3.LUT R3, R3, R22, RZ, 0xc0, !PT ;  /* 0x0000001603037212 */ /* 0x000fc800078ec0ff */
[----:B------:R-:W-:-:S04]  /*2470*/  IADD3 R3, PT, PT, R26, R3, RZ ;  /* 0x000000031a037210 */ /* 0x000fc80007ffe0ff */
[----:B------:R-:W-:Y:S01]  /*2480*/  LOP3.LUT R0, R3, R0, RZ, 0xfc, !PT ;  /* 0x0000000003007212 */ /* 0x000fe200078efcff */
[----:B------:R-:W-:Y:S06]  /*2490*/  BRA `(.L_x_36) ;  /* 0x0000000000107947 */ /* 0x000fec0003800000 */
.L_x_35:
[----:B------:R-:W-:-:S04]  /*24a0*/  LOP3.LUT R0, R0, 0x80000000, RZ, 0xc0, !PT ;  /* 0x8000000000007812 */ /* 0x000fc800078ec0ff */
[----:B------:R-:W-:Y:S01]  /*24b0*/  LOP3.LUT R0, R0, 0x7f800000, RZ, 0xfc, !PT ;  /* 0x7f80000000007812 */ /* 0x000fe200078efcff */
[----:B------:R-:W-:Y:S06]  /*24c0*/  BRA `(.L_x_36) ;  /* 0x0000000000047947 */ /* 0x000fec0003800000 */
.L_x_34:
[----:B------:R-:W-:-:S07]  /*24d0*/  IMAD R0, R25, 0x800000, R0 ;  /* 0x0080000019007824 */ /* 0x000fce00078e0200 */
.L_x_36:
[----:B------:R-:W-:Y:S05]  /*24e0*/  BSYNC.RECONVERGENT B2 ;  /* 0x0000000000027941 */ /* 0x000fea0003800200 */
.L_x_33:
[----:B------:R-:W-:Y:S05]  /*24f0*/  BRA `(.L_x_37) ;  /* 0x0000000000207947 */ /* 0x000fea0003800000 */
.L_x_32:
[----:B------:R-:W-:-:S04]  /*2500*/  LOP3.LUT R0, R3, 0x80000000, R0, 0x48, !PT ;  /* 0x8000000003007812 */ /* 0x000fc800078e4800 */
[----:B------:R-:W-:Y:S01]  /*2510*/  LOP3.LUT R0, R0, 0x7f800000, RZ, 0xfc, !PT ;  /* 0x7f80000000007812 */ /* 0x000fe200078efcff */
[----:B------:R-:W-:Y:S06]  /*2520*/  BRA `(.L_x_37) ;  /* 0x0000000000147947 */ /* 0x000fec0003800000 */
.L_x_31:
[----:B------:R-:W-:Y:S01]  /*2530*/  LOP3.LUT R0, R3, 0x80000000, R0, 0x48, !PT ;  /* 0x8000000003007812 */ /* 0x000fe200078e4800 */
[----:B------:R-:W-:Y:S06]  /*2540*/  BRA `(.L_x_37) ;  /* 0x00000000000c7947 */ /* 0x000fec0003800000 */
.L_x_30:
[----:B------:R-:W0:Y:S01]  /*2550*/  MUFU.RSQ R0, -QNAN ;  /* 0xffc0000000007908 */ /* 0x000e220000001400 */
[----:B------:R-:W-:Y:S05]  /*2560*/  BRA `(.L_x_37) ;  /* 0x0000000000047947 */ /* 0x000fea0003800000 */
.L_x_29:
[----:B------:R-:W-:-:S07]  /*2570*/  FADD.FTZ R0, R0, R3 ;  /* 0x0000000300007221 */ /* 0x000fce0000010000 */
.L_x_37:
[----:B------:R-:W-:Y:S05]  /*2580*/  BSYNC.RECONVERGENT B1 ;  /* 0x0000000000017941 */ /* 0x000fea0003800200 */
.L_x_27:
[----:B------:R-:W-:-:S04]  /*2590*/  IMAD.MOV.U32 R3, RZ, RZ, 0x0 ;  /* 0x00000000ff037424 */ /* 0x000fc800078e00ff */
[----:B0-----:R-:W-:Y:S05]  /*25a0*/  RET.REL.NODEC R2 `(rgb2yuv) ;  /* 0xffffffd802947950 */ /* 0x001fea0003c3ffff */
.L_x_38:
        /* <DEDUP_REMOVED lines=13> */
.L_x_39:


//--------------------- .nv.global.init           --------------------------
	.section	.nv.global.init,"aw",@progbits
.nv.global.init:
	.type		$str$7,@object
	.size		$str$7,($str$4 - $str$7)
$str$7:
        /*0000*/ 	.byte	0x70, 0x69, 0x74, 0x63, 0x68, 0x20, 0x3c, 0x3d, 0x20, 0x34, 0x30, 0x39, 0x36, 0x00
	.type		$str$4,@object
	.size		$str$4,($str - $str$4)
$str$4:
        /*000e*/ 	.byte	0x77, 0x69, 0x64, 0x74, 0x68, 0x20, 0x3c, 0x3d, 0x20, 0x34, 0x30, 0x39, 0x36, 0x00
	.type		$str,@object
	.size		$str,($str$5 - $str)
$str:
        /*001c*/ 	.byte	0x70, 0x69, 0x74, 0x63, 0x68, 0x20, 0x3e, 0x3d, 0x20, 0x77, 0x69, 0x64, 0x74, 0x68, 0x00
	.type		$str$5,@object
	.size		$str$5,($str$6 - $str$5)
$str$5:
        /*002b*/ 	.byte	0x68, 0x65, 0x69, 0x67, 0x68, 0x74, 0x20, 0x3c, 0x3d, 0x20, 0x34, 0x30, 0x39, 0x36, 0x00
	.type		$str$6,@object
	.size		$str$6,($str$3 - $str$6)
$str$6:
        /*003a*/ 	.byte	0x63, 0x20, 0x3d, 0x3d, 0x20, 0x33, 0x20, 0x7c, 0x7c, 0x20, 0x63, 0x20, 0x3d, 0x3d, 0x20, 0x34
        /*004a*/ 	.byte	0x00
	.type		$str$3,@object
	.size		$str$3,($str$1 - $str$3)
$str$3:
        /*004b*/ 	.byte	0x6a, 0x20, 0x3c, 0x20, 0x77, 0x69, 0x64, 0x74, 0x68, 0x55, 0x73, 0x65, 0x72, 0x20, 0x2a, 0x20
        /*005b*/ 	.byte	0x68, 0x65, 0x69, 0x67, 0x68, 0x74, 0x55, 0x73, 0x65, 0x72, 0x00
	.type		$str$1,@object
	.size		$str$1,(__unnamed_2 - $str$1)
$str$1:
        /*0066*/ 	.byte	0x2f, 0x74, 0x6d, 0x70, 0x2f, 0x73, 0x61, 0x73, 0x73, 0x5f, 0x63, 0x75, 0x5f, 0x39, 0x65, 0x6b
        /*0076*/ 	.byte	0x64, 0x74, 0x71, 0x68, 0x30, 0x2f, 0x6b, 0x2e, 0x63, 0x75, 0x00
	.type		__unnamed_2,@object
	.size		__unnamed_2,(__unnamed_1 - __unnamed_2)
__unnamed_2:
        /*0081*/ 	.byte	0x76, 0x6f, 0x69, 0x64, 0x20, 0x79, 0x75, 0x76, 0x32, 0x72, 0x67, 0x62, 0x28, 0x63, 0x6f, 0x6e
        /*0091*/ 	.byte	0x73, 0x74, 0x20, 0x75, 0x6e, 0x73, 0x69, 0x67, 0x6e, 0x65, 0x64, 0x20, 0x63, 0x68, 0x61, 0x72
        /*00a1*/ 	.byte	0x20, 0x2a, 0x2c, 0x20, 0x75, 0x6e, 0x73, 0x69, 0x67, 0x6e, 0x65, 0x64, 0x20, 0x69, 0x6e, 0x74
        /*00b1*/ 	.byte	0x2c, 0x20, 0x75, 0x6e, 0x73, 0x69, 0x67, 0x6e, 0x65, 0x64, 0x20, 0x69, 0x6e, 0x74, 0x2c, 0x20
        /*00c1*/ 	.byte	0x75, 0x6e, 0x73, 0x69, 0x67, 0x6e, 0x65, 0x64, 0x20, 0x69, 0x6e, 0x74, 0x2c, 0x20, 0x75, 0x6e
        /*00d1*/ 	.byte	0x73, 0x69, 0x67, 0x6e, 0x65, 0x64, 0x20, 0x69, 0x6e, 0x74, 0x2c, 0x20, 0x75, 0x6e, 0x73, 0x69
        /*00e1*/ 	.byte	0x67, 0x6e, 0x65, 0x64, 0x20, 0x69, 0x6e, 0x74, 0x2c, 0x20, 0x75, 0x6e, 0x73, 0x69, 0x67, 0x6e
        /*00f1*/ 	.byte	0x65, 0x64, 0x20, 0x63, 0x68, 0x61, 0x72, 0x20, 0x2a, 0x29, 0x00
	.type		__unnamed_1,@object
	.size		__unnamed_1,(.L_0 - __unnamed_1)
__unnamed_1:
        /*00fc*/ 	.byte	0x76, 0x6f, 0x69, 0x64, 0x20, 0x72, 0x67, 0x62, 0x32, 0x79, 0x75, 0x76, 0x28, 0x63, 0x6f, 0x6e
        /*010c*/ 	.byte	0x73, 0x74, 0x20, 0x75, 0x6e, 0x73, 0x69, 0x67, 0x6e, 0x65, 0x64, 0x20, 0x63, 0x68, 0x61, 0x72
        /*011c*/ 	.byte	0x20, 0x2a, 0x2c, 0x20, 0x75, 0x6e, 0x73, 0x69, 0x67, 0x6e, 0x65, 0x64, 0x20, 0x69, 0x6e, 0x74
        /*012c*/ 	.byte	0x2c, 0x20, 0x75, 0x6e, 0x73, 0x69, 0x67, 0x6e, 0x65, 0x64, 0x20, 0x69, 0x6e, 0x74, 0x2c, 0x20
        /*013c*/ 	.byte	0x75, 0x6e, 0x73, 0x69, 0x67, 0x6e, 0x65, 0x64, 0x20, 0x69, 0x6e, 0x74, 0x2c, 0x20, 0x75, 0x6e
        /*014c*/ 	.byte	0x73, 0x69, 0x67, 0x6e, 0x65, 0x64, 0x20, 0x69, 0x6e, 0x74, 0x2c, 0x20, 0x75, 0x6e, 0x73, 0x69
        /*015c*/ 	.byte	0x67, 0x6e, 0x65, 0x64, 0x20, 0x69, 0x6e, 0x74, 0x2c, 0x20, 0x75, 0x6e, 0x73, 0x69, 0x67, 0x6e
        /*016c*/ 	.byte	0x65, 0x64, 0x20, 0x63, 0x68, 0x61, 0x72, 0x20, 0x2a, 0x2c, 0x20, 0x75, 0x6e, 0x73, 0x69, 0x67
        /*017c*/ 	.byte	0x6e, 0x65, 0x64, 0x20, 0x69, 0x6e, 0x74, 0x29, 0x00
.L_0:


//--------------------- .nv.shared.reserved.0     --------------------------
	.section	.nv.shared.reserved.0,"aw",@nobits
	.weak		__nv_reservedSMEM_offset_0_alias
	.size		__nv_reservedSMEM_offset_0_alias, 0, 64
	.other		__nv_reservedSMEM_offset_0_alias,@"STO_CUDA_RESERVED_SHARED STV_DEFAULT"
__nv_reservedSMEM_offset_0_alias:
	.zero		0
	.zero		64


//--------------------- .nv.constant0.yuv2rgb     --------------------------
	.section	.nv.constant0.yuv2rgb,"a",@progbits
	.sectionflags	@""
	.align	4
.nv.constant0.yuv2rgb:
	.zero		936


//--------------------- .nv.constant0.rgb2yuv     --------------------------
	.section	.nv.constant0.rgb2yuv,"a",@progbits
	.sectionflags	@""
	.align	4
.nv.constant0.rgb2yuv:
	.zero		940


//--------------------- SYMBOLS --------------------------

	.type		.nv.reservedSmem.offset0,@object
	.size		.nv.reservedSmem.offset0,0x4
	.type		__assertfail,@function
